//
// Generated by NVIDIA NVVM Compiler
//
// Compiler Build ID: CL-36424714
// Cuda compilation tools, release 13.0, V13.0.88
// Based on NVVM 20.0.0
//

.version 9.0
.target sm_100
.address_size 64

	// .globl	mymatmul_kernel0
// _ZZ16mymatmul_kernel0E11data_shared has been demoted
// _ZZ16mymatmul_kernel0E13kernel_shared has been demoted

.visible .entry mymatmul_kernel0(
	.param .u64 .ptr .align 1 mymatmul_kernel0_param_0,
	.param .u64 .ptr .align 1 mymatmul_kernel0_param_1,
	.param .u64 .ptr .align 1 mymatmul_kernel0_param_2
)
.maxntid 64
{
	.local .align 16 .b8 	__local_depot0[1024];
	.reg .b64 	%SP;
	.reg .b64 	%SPL;
	.reg .pred 	%p<11>;
	.reg .b16 	%rs<3>;
	.reg .b32 	%r<85>;
	.reg .b32 	%f<402>;
	.reg .b64 	%rd<33>;
	// demoted variable
	.shared .align 4 .b8 _ZZ16mymatmul_kernel0E11data_shared[4096];
	// demoted variable
	.shared .align 4 .b8 _ZZ16mymatmul_kernel0E13kernel_shared[4096];
	mov.u64 	%SPL, __local_depot0;
	ld.param.u64 	%rd13, [mymatmul_kernel0_param_0];
	ld.param.u64 	%rd14, [mymatmul_kernel0_param_1];
	cvta.to.global.u64 	%rd1, %rd13;
	cvta.to.global.u64 	%rd2, %rd14;
	add.u64 	%rd3, %SPL, 0;
	add.s64 	%rd31, %rd3, 512;
	mov.f32 	%f129, 0f00000000;
	st.local.v4.f32 	[%rd3], {%f129, %f129, %f129, %f129};
	st.local.v4.f32 	[%rd3+128], {%f129, %f129, %f129, %f129};
	st.local.v4.f32 	[%rd3+256], {%f129, %f129, %f129, %f129};
	st.local.v4.f32 	[%rd3+384], {%f129, %f129, %f129, %f129};
	st.local.v4.f32 	[%rd3+512], {%f129, %f129, %f129, %f129};
	st.local.v4.f32 	[%rd3+640], {%f129, %f129, %f129, %f129};
	st.local.v4.f32 	[%rd3+768], {%f129, %f129, %f129, %f129};
	st.local.v4.f32 	[%rd3+896], {%f129, %f129, %f129, %f129};
	st.local.v4.f32 	[%rd3+16], {%f129, %f129, %f129, %f129};
	st.local.v4.f32 	[%rd3+144], {%f129, %f129, %f129, %f129};
	st.local.v4.f32 	[%rd3+272], {%f129, %f129, %f129, %f129};
	st.local.v4.f32 	[%rd3+400], {%f129, %f129, %f129, %f129};
	st.local.v4.f32 	[%rd3+528], {%f129, %f129, %f129, %f129};
	st.local.v4.f32 	[%rd3+656], {%f129, %f129, %f129, %f129};
	st.local.v4.f32 	[%rd3+784], {%f129, %f129, %f129, %f129};
	st.local.v4.f32 	[%rd3+912], {%f129, %f129, %f129, %f129};
	st.local.v4.f32 	[%rd3+32], {%f129, %f129, %f129, %f129};
	st.local.v4.f32 	[%rd3+160], {%f129, %f129, %f129, %f129};
	st.local.v4.f32 	[%rd3+288], {%f129, %f129, %f129, %f129};
	st.local.v4.f32 	[%rd3+416], {%f129, %f129, %f129, %f129};
	st.local.v4.f32 	[%rd3+544], {%f129, %f129, %f129, %f129};
	st.local.v4.f32 	[%rd3+672], {%f129, %f129, %f129, %f129};
	st.local.v4.f32 	[%rd3+800], {%f129, %f129, %f129, %f129};
	st.local.v4.f32 	[%rd3+928], {%f129, %f129, %f129, %f129};
	st.local.v4.f32 	[%rd3+48], {%f129, %f129, %f129, %f129};
	st.local.v4.f32 	[%rd3+176], {%f129, %f129, %f129, %f129};
	st.local.v4.f32 	[%rd3+304], {%f129, %f129, %f129, %f129};
	st.local.v4.f32 	[%rd3+432], {%f129, %f129, %f129, %f129};
	st.local.v4.f32 	[%rd3+560], {%f129, %f129, %f129, %f129};
	st.local.v4.f32 	[%rd3+688], {%f129, %f129, %f129, %f129};
	st.local.v4.f32 	[%rd3+816], {%f129, %f129, %f129, %f129};
	st.local.v4.f32 	[%rd3+944], {%f129, %f129, %f129, %f129};
	st.local.v4.f32 	[%rd3+64], {%f129, %f129, %f129, %f129};
	st.local.v4.f32 	[%rd3+192], {%f129, %f129, %f129, %f129};
	st.local.v4.f32 	[%rd3+320], {%f129, %f129, %f129, %f129};
	st.local.v4.f32 	[%rd3+448], {%f129, %f129, %f129, %f129};
	st.local.v4.f32 	[%rd3+576], {%f129, %f129, %f129, %f129};
	st.local.v4.f32 	[%rd3+704], {%f129, %f129, %f129, %f129};
	st.local.v4.f32 	[%rd3+832], {%f129, %f129, %f129, %f129};
	st.local.v4.f32 	[%rd3+960], {%f129, %f129, %f129, %f129};
	st.local.v4.f32 	[%rd3+80], {%f129, %f129, %f129, %f129};
	st.local.v4.f32 	[%rd3+208], {%f129, %f129, %f129, %f129};
	st.local.v4.f32 	[%rd3+336], {%f129, %f129, %f129, %f129};
	st.local.v4.f32 	[%rd3+464], {%f129, %f129, %f129, %f129};
	st.local.v4.f32 	[%rd3+592], {%f129, %f129, %f129, %f129};
	st.local.v4.f32 	[%rd3+720], {%f129, %f129, %f129, %f129};
	st.local.v4.f32 	[%rd3+848], {%f129, %f129, %f129, %f129};
	st.local.v4.f32 	[%rd3+976], {%f129, %f129, %f129, %f129};
	st.local.v4.f32 	[%rd3+96], {%f129, %f129, %f129, %f129};
	st.local.v4.f32 	[%rd3+224], {%f129, %f129, %f129, %f129};
	st.local.v4.f32 	[%rd3+352], {%f129, %f129, %f129, %f129};
	st.local.v4.f32 	[%rd3+480], {%f129, %f129, %f129, %f129};
	st.local.v4.f32 	[%rd3+608], {%f129, %f129, %f129, %f129};
	st.local.v4.f32 	[%rd3+736], {%f129, %f129, %f129, %f129};
	st.local.v4.f32 	[%rd3+864], {%f129, %f129, %f129, %f129};
	st.local.v4.f32 	[%rd3+992], {%f129, %f129, %f129, %f129};
	st.local.v4.f32 	[%rd3+112], {%f129, %f129, %f129, %f129};
	st.local.v4.f32 	[%rd3+240], {%f129, %f129, %f129, %f129};
	st.local.v4.f32 	[%rd3+368], {%f129, %f129, %f129, %f129};
	st.local.v4.f32 	[%rd3+496], {%f129, %f129, %f129, %f129};
	st.local.v4.f32 	[%rd3+624], {%f129, %f129, %f129, %f129};
	st.local.v4.f32 	[%rd3+752], {%f129, %f129, %f129, %f129};
	st.local.v4.f32 	[%rd3+880], {%f129, %f129, %f129, %f129};
	st.local.v4.f32 	[%rd3+1008], {%f129, %f129, %f129, %f129};
	mov.u32 	%r1, %ctaid.x;
	shl.b32 	%r25, %r1, 12;
	mov.u32 	%r2, %tid.x;
	or.b32  	%r26, %r25, %r2;
	shl.b32 	%r27, %r2, 7;
	and.b32  	%r28, %r27, 7168;
	and.b32  	%r29, %r26, 2147352583;
	or.b32  	%r3, %r29, %r28;
	shl.b32 	%r30, %r1, 7;
	and.b32  	%r4, %r30, 3968;
	shl.b32 	%r31, %r2, 1;
	and.b32  	%r5, %r31, 96;
	shl.b32 	%r32, %r2, 3;
	and.b32  	%r6, %r32, 120;
	cvt.u16.u32 	%rs1, %r2;
	and.b16  	%rs2, %rs1, 15;
	mul.wide.u16 	%r33, %rs2, 32;
	mov.u32 	%r34, _ZZ16mymatmul_kernel0E13kernel_shared;
	add.s32 	%r7, %r34, %r33;
	mov.b32 	%r78, 0;
$L__BB0_1:
	bar.sync 	0;
	shl.b32 	%r36, %r78, 3;
	add.s32 	%r37, %r3, %r36;
	mul.wide.u32 	%rd16, %r37, 4;
	add.s64 	%rd17, %rd1, %rd16;
	ld.global.nc.f32 	%f130, [%rd17];
	shl.b32 	%r38, %r2, 2;
	mov.u32 	%r39, _ZZ16mymatmul_kernel0E11data_shared;
	add.s32 	%r40, %r39, %r38;
	st.shared.f32 	[%r40], %f130;
	ld.global.nc.f32 	%f131, [%rd17+32768];
	st.shared.f32 	[%r40+256], %f131;
	ld.global.nc.f32 	%f132, [%rd17+65536];
	st.shared.f32 	[%r40+512], %f132;
	ld.global.nc.f32 	%f133, [%rd17+98304];
	st.shared.f32 	[%r40+768], %f133;
	ld.global.nc.f32 	%f134, [%rd17+131072];
	st.shared.f32 	[%r40+1024], %f134;
	ld.global.nc.f32 	%f135, [%rd17+163840];
	st.shared.f32 	[%r40+1280], %f135;
	ld.global.nc.f32 	%f136, [%rd17+196608];
	st.shared.f32 	[%r40+1536], %f136;
	ld.global.nc.f32 	%f137, [%rd17+229376];
	st.shared.f32 	[%r40+1792], %f137;
	ld.global.nc.f32 	%f138, [%rd17+262144];
	st.shared.f32 	[%r40+2048], %f138;
	ld.global.nc.f32 	%f139, [%rd17+294912];
	st.shared.f32 	[%r40+2304], %f139;
	ld.global.nc.f32 	%f140, [%rd17+327680];
	st.shared.f32 	[%r40+2560], %f140;
	ld.global.nc.f32 	%f141, [%rd17+360448];
	st.shared.f32 	[%r40+2816], %f141;
	ld.global.nc.f32 	%f142, [%rd17+393216];
	st.shared.f32 	[%r40+3072], %f142;
	ld.global.nc.f32 	%f143, [%rd17+425984];
	st.shared.f32 	[%r40+3328], %f143;
	ld.global.nc.f32 	%f144, [%rd17+458752];
	st.shared.f32 	[%r40+3584], %f144;
	ld.global.nc.f32 	%f145, [%rd17+491520];
	st.shared.f32 	[%r40+3840], %f145;
	shl.b32 	%r41, %r78, 15;
	add.s32 	%r42, %r4, %r2;
	or.b32  	%r43, %r42, %r41;
	mul.wide.u32 	%rd18, %r43, 4;
	add.s64 	%rd19, %rd2, %rd18;
	ld.global.nc.f32 	%f146, [%rd19];
	mov.u32 	%r44, _ZZ16mymatmul_kernel0E13kernel_shared;
	add.s32 	%r45, %r44, %r38;
	st.shared.f32 	[%r45], %f146;
	ld.global.nc.f32 	%f147, [%rd19+256];
	st.shared.f32 	[%r45+256], %f147;
	ld.global.nc.f32 	%f148, [%rd19+16384];
	st.shared.f32 	[%r45+512], %f148;
	ld.global.nc.f32 	%f149, [%rd19+16640];
	st.shared.f32 	[%r45+768], %f149;
	ld.global.nc.f32 	%f150, [%rd19+32768];
	st.shared.f32 	[%r45+1024], %f150;
	ld.global.nc.f32 	%f151, [%rd19+33024];
	st.shared.f32 	[%r45+1280], %f151;
	ld.global.nc.f32 	%f152, [%rd19+49152];
	st.shared.f32 	[%r45+1536], %f152;
	ld.global.nc.f32 	%f153, [%rd19+49408];
	st.shared.f32 	[%r45+1792], %f153;
	ld.global.nc.f32 	%f154, [%rd19+65536];
	st.shared.f32 	[%r45+2048], %f154;
	ld.global.nc.f32 	%f155, [%rd19+65792];
	st.shared.f32 	[%r45+2304], %f155;
	ld.global.nc.f32 	%f156, [%rd19+81920];
	st.shared.f32 	[%r45+2560], %f156;
	ld.global.nc.f32 	%f157, [%rd19+82176];
	st.shared.f32 	[%r45+2816], %f157;
	ld.global.nc.f32 	%f158, [%rd19+98304];
	st.shared.f32 	[%r45+3072], %f158;
	ld.global.nc.f32 	%f159, [%rd19+98560];
	st.shared.f32 	[%r45+3328], %f159;
	ld.global.nc.f32 	%f160, [%rd19+114688];
	st.shared.f32 	[%r45+3584], %f160;
	ld.global.nc.f32 	%f161, [%rd19+114944];
	st.shared.f32 	[%r45+3840], %f161;
	bar.sync 	0;
	mov.b32 	%r79, 0;
	mov.pred 	%p10, -1;
$L__BB0_2:
	mov.pred 	%p1, %p10;
	shl.b32 	%r47, %r79, 2;
	add.s32 	%r48, %r47, %r5;
	shl.b32 	%r49, %r79, 9;
	or.b32  	%r10, %r49, %r6;
	shl.b32 	%r50, %r48, 2;
	mov.u32 	%r51, _ZZ16mymatmul_kernel0E11data_shared;
	add.s32 	%r11, %r51, %r50;
	ld.shared.f32 	%f1, [%r11];
	ld.shared.f32 	%f2, [%r11+512];
	ld.shared.f32 	%f3, [%r11+1024];
	ld.shared.f32 	%f4, [%r11+1536];
	ld.shared.f32 	%f5, [%r11+2048];
	ld.shared.f32 	%f6, [%r11+2560];
	ld.shared.f32 	%f7, [%r11+3072];
	ld.shared.f32 	%f8, [%r11+3584];
	ld.shared.f32 	%f9, [%r11+4];
	ld.shared.f32 	%f10, [%r11+516];
	ld.shared.f32 	%f11, [%r11+1028];
	ld.shared.f32 	%f12, [%r11+1540];
	ld.shared.f32 	%f13, [%r11+2052];
	ld.shared.f32 	%f14, [%r11+2564];
	ld.shared.f32 	%f15, [%r11+3076];
	ld.shared.f32 	%f16, [%r11+3588];
	ld.shared.f32 	%f17, [%r11+8];
	ld.shared.f32 	%f18, [%r11+520];
	ld.shared.f32 	%f19, [%r11+1032];
	ld.shared.f32 	%f20, [%r11+1544];
	ld.shared.f32 	%f21, [%r11+2056];
	ld.shared.f32 	%f22, [%r11+2568];
	ld.shared.f32 	%f23, [%r11+3080];
	ld.shared.f32 	%f24, [%r11+3592];
	ld.shared.f32 	%f25, [%r11+12];
	ld.shared.f32 	%f26, [%r11+524];
	ld.shared.f32 	%f27, [%r11+1036];
	ld.shared.f32 	%f28, [%r11+1548];
	ld.shared.f32 	%f29, [%r11+2060];
	ld.shared.f32 	%f30, [%r11+2572];
	ld.shared.f32 	%f31, [%r11+3084];
	ld.shared.f32 	%f32, [%r11+3596];
	shl.b32 	%r52, %r79, 11;
	add.s32 	%r12, %r7, %r52;
	mov.b32 	%r80, 1024;
	mov.u64 	%rd30, %rd31;
$L__BB0_3:
	ld.local.f32 	%f162, [%rd30+384];
	ld.local.f32 	%f163, [%rd30+256];
	ld.local.f32 	%f164, [%rd30+128];
	ld.local.f32 	%f165, [%rd30];
	ld.local.f32 	%f166, [%rd30+-128];
	ld.local.f32 	%f167, [%rd30+-256];
	ld.local.f32 	%f168, [%rd30+-384];
	ld.local.f32 	%f169, [%rd30+-512];
	add.s32 	%r53, %r12, %r80;
	ld.shared.f32 	%f170, [%r53+-1024];
	fma.rn.f32 	%f171, %f1, %f170, %f169;
	fma.rn.f32 	%f172, %f2, %f170, %f168;
	fma.rn.f32 	%f173, %f3, %f170, %f167;
	fma.rn.f32 	%f174, %f4, %f170, %f166;
	fma.rn.f32 	%f175, %f5, %f170, %f165;
	fma.rn.f32 	%f176, %f6, %f170, %f164;
	fma.rn.f32 	%f177, %f7, %f170, %f163;
	fma.rn.f32 	%f178, %f8, %f170, %f162;
	ld.shared.f32 	%f179, [%r53+-512];
	fma.rn.f32 	%f180, %f9, %f179, %f171;
	fma.rn.f32 	%f181, %f10, %f179, %f172;
	fma.rn.f32 	%f182, %f11, %f179, %f173;
	fma.rn.f32 	%f183, %f12, %f179, %f174;
	fma.rn.f32 	%f184, %f13, %f179, %f175;
	fma.rn.f32 	%f185, %f14, %f179, %f176;
	fma.rn.f32 	%f186, %f15, %f179, %f177;
	fma.rn.f32 	%f187, %f16, %f179, %f178;
	ld.shared.f32 	%f188, [%r53];
	fma.rn.f32 	%f189, %f17, %f188, %f180;
	fma.rn.f32 	%f190, %f18, %f188, %f181;
	fma.rn.f32 	%f191, %f19, %f188, %f182;
	fma.rn.f32 	%f192, %f20, %f188, %f183;
	fma.rn.f32 	%f193, %f21, %f188, %f184;
	fma.rn.f32 	%f194, %f22, %f188, %f185;
	fma.rn.f32 	%f195, %f23, %f188, %f186;
	fma.rn.f32 	%f196, %f24, %f188, %f187;
	ld.shared.f32 	%f197, [%r53+512];
	fma.rn.f32 	%f198, %f25, %f197, %f189;
	fma.rn.f32 	%f199, %f26, %f197, %f190;
	fma.rn.f32 	%f200, %f27, %f197, %f191;
	fma.rn.f32 	%f201, %f28, %f197, %f192;
	fma.rn.f32 	%f202, %f29, %f197, %f193;
	fma.rn.f32 	%f203, %f30, %f197, %f194;
	fma.rn.f32 	%f204, %f31, %f197, %f195;
	fma.rn.f32 	%f205, %f32, %f197, %f196;
	st.local.f32 	[%rd30+-512], %f198;
	st.local.f32 	[%rd30+-384], %f199;
	st.local.f32 	[%rd30+-256], %f200;
	st.local.f32 	[%rd30+-128], %f201;
	st.local.f32 	[%rd30], %f202;
	st.local.f32 	[%rd30+128], %f203;
	st.local.f32 	[%rd30+256], %f204;
	st.local.f32 	[%rd30+384], %f205;
	add.s32 	%r80, %r80, 4;
	add.s64 	%rd30, %rd30, 4;
	setp.ne.s32 	%p3, %r80, 1056;
	@%p3 bra 	$L__BB0_3;
	ld.shared.f32 	%f33, [%r11+32];
	ld.shared.f32 	%f34, [%r11+544];
	ld.shared.f32 	%f35, [%r11+1056];
	ld.shared.f32 	%f36, [%r11+1568];
	ld.shared.f32 	%f37, [%r11+2080];
	ld.shared.f32 	%f38, [%r11+2592];
	ld.shared.f32 	%f39, [%r11+3104];
	ld.shared.f32 	%f40, [%r11+3616];
	ld.shared.f32 	%f41, [%r11+36];
	ld.shared.f32 	%f42, [%r11+548];
	ld.shared.f32 	%f43, [%r11+1060];
	ld.shared.f32 	%f44, [%r11+1572];
	ld.shared.f32 	%f45, [%r11+2084];
	ld.shared.f32 	%f46, [%r11+2596];
	ld.shared.f32 	%f47, [%r11+3108];
	ld.shared.f32 	%f48, [%r11+3620];
	ld.shared.f32 	%f49, [%r11+40];
	ld.shared.f32 	%f50, [%r11+552];
	ld.shared.f32 	%f51, [%r11+1064];
	ld.shared.f32 	%f52, [%r11+1576];
	ld.shared.f32 	%f53, [%r11+2088];
	ld.shared.f32 	%f54, [%r11+2600];
	ld.shared.f32 	%f55, [%r11+3112];
	ld.shared.f32 	%f56, [%r11+3624];
	ld.shared.f32 	%f57, [%r11+44];
	ld.shared.f32 	%f58, [%r11+556];
	ld.shared.f32 	%f59, [%r11+1068];
	ld.shared.f32 	%f60, [%r11+1580];
	ld.shared.f32 	%f61, [%r11+2092];
	ld.shared.f32 	%f62, [%r11+2604];
	ld.shared.f32 	%f63, [%r11+3116];
	ld.shared.f32 	%f64, [%r11+3628];
	mov.b32 	%r81, 0;
$L__BB0_5:
	mul.wide.u32 	%rd20, %r81, 4;
	add.s64 	%rd21, %rd3, %rd20;
	add.s32 	%r55, %r10, %r81;
	ld.local.f32 	%f206, [%rd21+928];
	ld.local.f32 	%f207, [%rd21+800];
	ld.local.f32 	%f208, [%rd21+672];
	ld.local.f32 	%f209, [%rd21+544];
	ld.local.f32 	%f210, [%rd21+416];
	ld.local.f32 	%f211, [%rd21+288];
	ld.local.f32 	%f212, [%rd21+160];
	ld.local.f32 	%f213, [%rd21+32];
	shl.b32 	%r56, %r55, 2;
	mov.u32 	%r57, _ZZ16mymatmul_kernel0E13kernel_shared;
	add.s32 	%r58, %r57, %r56;
	ld.shared.f32 	%f214, [%r58];
	fma.rn.f32 	%f215, %f33, %f214, %f213;
	fma.rn.f32 	%f216, %f34, %f214, %f212;
	fma.rn.f32 	%f217, %f35, %f214, %f211;
	fma.rn.f32 	%f218, %f36, %f214, %f210;
	fma.rn.f32 	%f219, %f37, %f214, %f209;
	fma.rn.f32 	%f220, %f38, %f214, %f208;
	fma.rn.f32 	%f221, %f39, %f214, %f207;
	fma.rn.f32 	%f222, %f40, %f214, %f206;
	ld.shared.f32 	%f223, [%r58+512];
	fma.rn.f32 	%f224, %f41, %f223, %f215;
	fma.rn.f32 	%f225, %f42, %f223, %f216;
	fma.rn.f32 	%f226, %f43, %f223, %f217;
	fma.rn.f32 	%f227, %f44, %f223, %f218;
	fma.rn.f32 	%f228, %f45, %f223, %f219;
	fma.rn.f32 	%f229, %f46, %f223, %f220;
	fma.rn.f32 	%f230, %f47, %f223, %f221;
	fma.rn.f32 	%f231, %f48, %f223, %f222;
	ld.shared.f32 	%f232, [%r58+1024];
	fma.rn.f32 	%f233, %f49, %f232, %f224;
	fma.rn.f32 	%f234, %f50, %f232, %f225;
	fma.rn.f32 	%f235, %f51, %f232, %f226;
	fma.rn.f32 	%f236, %f52, %f232, %f227;
	fma.rn.f32 	%f237, %f53, %f232, %f228;
	fma.rn.f32 	%f238, %f54, %f232, %f229;
	fma.rn.f32 	%f239, %f55, %f232, %f230;
	fma.rn.f32 	%f240, %f56, %f232, %f231;
	ld.shared.f32 	%f241, [%r58+1536];
	fma.rn.f32 	%f242, %f57, %f241, %f233;
	fma.rn.f32 	%f243, %f58, %f241, %f234;
	fma.rn.f32 	%f244, %f59, %f241, %f235;
	fma.rn.f32 	%f245, %f60, %f241, %f236;
	fma.rn.f32 	%f246, %f61, %f241, %f237;
	fma.rn.f32 	%f247, %f62, %f241, %f238;
	fma.rn.f32 	%f248, %f63, %f241, %f239;
	fma.rn.f32 	%f249, %f64, %f241, %f240;
	st.local.f32 	[%rd21+32], %f242;
	st.local.f32 	[%rd21+160], %f243;
	st.local.f32 	[%rd21+288], %f244;
	st.local.f32 	[%rd21+416], %f245;
	st.local.f32 	[%rd21+544], %f246;
	st.local.f32 	[%rd21+672], %f247;
	st.local.f32 	[%rd21+800], %f248;
	st.local.f32 	[%rd21+928], %f249;
	add.s32 	%r81, %r81, 1;
	setp.ne.s32 	%p4, %r81, 8;
	@%p4 bra 	$L__BB0_5;
	ld.shared.f32 	%f65, [%r11+64];
	ld.shared.f32 	%f66, [%r11+576];
	ld.shared.f32 	%f67, [%r11+1088];
	ld.shared.f32 	%f68, [%r11+1600];
	ld.shared.f32 	%f69, [%r11+2112];
	ld.shared.f32 	%f70, [%r11+2624];
	ld.shared.f32 	%f71, [%r11+3136];
	ld.shared.f32 	%f72, [%r11+3648];
	ld.shared.f32 	%f73, [%r11+68];
	ld.shared.f32 	%f74, [%r11+580];
	ld.shared.f32 	%f75, [%r11+1092];
	ld.shared.f32 	%f76, [%r11+1604];
	ld.shared.f32 	%f77, [%r11+2116];
	ld.shared.f32 	%f78, [%r11+2628];
	ld.shared.f32 	%f79, [%r11+3140];
	ld.shared.f32 	%f80, [%r11+3652];
	ld.shared.f32 	%f81, [%r11+72];
	ld.shared.f32 	%f82, [%r11+584];
	ld.shared.f32 	%f83, [%r11+1096];
	ld.shared.f32 	%f84, [%r11+1608];
	ld.shared.f32 	%f85, [%r11+2120];
	ld.shared.f32 	%f86, [%r11+2632];
	ld.shared.f32 	%f87, [%r11+3144];
	ld.shared.f32 	%f88, [%r11+3656];
	ld.shared.f32 	%f89, [%r11+76];
	ld.shared.f32 	%f90, [%r11+588];
	ld.shared.f32 	%f91, [%r11+1100];
	ld.shared.f32 	%f92, [%r11+1612];
	ld.shared.f32 	%f93, [%r11+2124];
	ld.shared.f32 	%f94, [%r11+2636];
	ld.shared.f32 	%f95, [%r11+3148];
	ld.shared.f32 	%f96, [%r11+3660];
	mov.b32 	%r82, 0;
$L__BB0_7:
	mul.wide.u32 	%rd22, %r82, 4;
	add.s64 	%rd23, %rd3, %rd22;
	add.s32 	%r60, %r10, %r82;
	ld.local.f32 	%f250, [%rd23+960];
	ld.local.f32 	%f251, [%rd23+832];
	ld.local.f32 	%f252, [%rd23+704];
	ld.local.f32 	%f253, [%rd23+576];
	ld.local.f32 	%f254, [%rd23+448];
	ld.local.f32 	%f255, [%rd23+320];
	ld.local.f32 	%f256, [%rd23+192];
	ld.local.f32 	%f257, [%rd23+64];
	shl.b32 	%r61, %r60, 2;
	mov.u32 	%r62, _ZZ16mymatmul_kernel0E13kernel_shared;
	add.s32 	%r63, %r62, %r61;
	ld.shared.f32 	%f258, [%r63];
	fma.rn.f32 	%f259, %f65, %f258, %f257;
	fma.rn.f32 	%f260, %f66, %f258, %f256;
	fma.rn.f32 	%f261, %f67, %f258, %f255;
	fma.rn.f32 	%f262, %f68, %f258, %f254;
	fma.rn.f32 	%f263, %f69, %f258, %f253;
	fma.rn.f32 	%f264, %f70, %f258, %f252;
	fma.rn.f32 	%f265, %f71, %f258, %f251;
	fma.rn.f32 	%f266, %f72, %f258, %f250;
	ld.shared.f32 	%f267, [%r63+512];
	fma.rn.f32 	%f268, %f73, %f267, %f259;
	fma.rn.f32 	%f269, %f74, %f267, %f260;
	fma.rn.f32 	%f270, %f75, %f267, %f261;
	fma.rn.f32 	%f271, %f76, %f267, %f262;
	fma.rn.f32 	%f272, %f77, %f267, %f263;
	fma.rn.f32 	%f273, %f78, %f267, %f264;
	fma.rn.f32 	%f274, %f79, %f267, %f265;
	fma.rn.f32 	%f275, %f80, %f267, %f266;
	ld.shared.f32 	%f276, [%r63+1024];
	fma.rn.f32 	%f277, %f81, %f276, %f268;
	fma.rn.f32 	%f278, %f82, %f276, %f269;
	fma.rn.f32 	%f279, %f83, %f276, %f270;
	fma.rn.f32 	%f280, %f84, %f276, %f271;
	fma.rn.f32 	%f281, %f85, %f276, %f272;
	fma.rn.f32 	%f282, %f86, %f276, %f273;
	fma.rn.f32 	%f283, %f87, %f276, %f274;
	fma.rn.f32 	%f284, %f88, %f276, %f275;
	ld.shared.f32 	%f285, [%r63+1536];
	fma.rn.f32 	%f286, %f89, %f285, %f277;
	fma.rn.f32 	%f287, %f90, %f285, %f278;
	fma.rn.f32 	%f288, %f91, %f285, %f279;
	fma.rn.f32 	%f289, %f92, %f285, %f280;
	fma.rn.f32 	%f290, %f93, %f285, %f281;
	fma.rn.f32 	%f291, %f94, %f285, %f282;
	fma.rn.f32 	%f292, %f95, %f285, %f283;
	fma.rn.f32 	%f293, %f96, %f285, %f284;
	st.local.f32 	[%rd23+64], %f286;
	st.local.f32 	[%rd23+192], %f287;
	st.local.f32 	[%rd23+320], %f288;
	st.local.f32 	[%rd23+448], %f289;
	st.local.f32 	[%rd23+576], %f290;
	st.local.f32 	[%rd23+704], %f291;
	st.local.f32 	[%rd23+832], %f292;
	st.local.f32 	[%rd23+960], %f293;
	add.s32 	%r82, %r82, 1;
	setp.ne.s32 	%p5, %r82, 8;
	@%p5 bra 	$L__BB0_7;
	ld.shared.f32 	%f97, [%r11+96];
	ld.shared.f32 	%f98, [%r11+608];
	ld.shared.f32 	%f99, [%r11+1120];
	ld.shared.f32 	%f100, [%r11+1632];
	ld.shared.f32 	%f101, [%r11+2144];
	ld.shared.f32 	%f102, [%r11+2656];
	ld.shared.f32 	%f103, [%r11+3168];
	ld.shared.f32 	%f104, [%r11+3680];
	ld.shared.f32 	%f105, [%r11+100];
	ld.shared.f32 	%f106, [%r11+612];
	ld.shared.f32 	%f107, [%r11+1124];
	ld.shared.f32 	%f108, [%r11+1636];
	ld.shared.f32 	%f109, [%r11+2148];
	ld.shared.f32 	%f110, [%r11+2660];
	ld.shared.f32 	%f111, [%r11+3172];
	ld.shared.f32 	%f112, [%r11+3684];
	ld.shared.f32 	%f113, [%r11+104];
	ld.shared.f32 	%f114, [%r11+616];
	ld.shared.f32 	%f115, [%r11+1128];
	ld.shared.f32 	%f116, [%r11+1640];
	ld.shared.f32 	%f117, [%r11+2152];
	ld.shared.f32 	%f118, [%r11+2664];
	ld.shared.f32 	%f119, [%r11+3176];
	ld.shared.f32 	%f120, [%r11+3688];
	ld.shared.f32 	%f121, [%r11+108];
	ld.shared.f32 	%f122, [%r11+620];
	ld.shared.f32 	%f123, [%r11+1132];
	ld.shared.f32 	%f124, [%r11+1644];
	ld.shared.f32 	%f125, [%r11+2156];
	ld.shared.f32 	%f126, [%r11+2668];
	ld.shared.f32 	%f127, [%r11+3180];
	ld.shared.f32 	%f128, [%r11+3692];
	mov.b32 	%r83, 0;
$L__BB0_9:
	mul.wide.u32 	%rd24, %r83, 4;
	add.s64 	%rd25, %rd3, %rd24;
	add.s32 	%r65, %r10, %r83;
	ld.local.f32 	%f294, [%rd25+992];
	ld.local.f32 	%f295, [%rd25+864];
	ld.local.f32 	%f296, [%rd25+736];
	ld.local.f32 	%f297, [%rd25+608];
	ld.local.f32 	%f298, [%rd25+480];
	ld.local.f32 	%f299, [%rd25+352];
	ld.local.f32 	%f300, [%rd25+224];
	ld.local.f32 	%f301, [%rd25+96];
	shl.b32 	%r66, %r65, 2;
	mov.u32 	%r67, _ZZ16mymatmul_kernel0E13kernel_shared;
	add.s32 	%r68, %r67, %r66;
	ld.shared.f32 	%f302, [%r68];
	fma.rn.f32 	%f303, %f97, %f302, %f301;
	fma.rn.f32 	%f304, %f98, %f302, %f300;
	fma.rn.f32 	%f305, %f99, %f302, %f299;
	fma.rn.f32 	%f306, %f100, %f302, %f298;
	fma.rn.f32 	%f307, %f101, %f302, %f297;
	fma.rn.f32 	%f308, %f102, %f302, %f296;
	fma.rn.f32 	%f309, %f103, %f302, %f295;
	fma.rn.f32 	%f310, %f104, %f302, %f294;
	ld.shared.f32 	%f311, [%r68+512];
	fma.rn.f32 	%f312, %f105, %f311, %f303;
	fma.rn.f32 	%f313, %f106, %f311, %f304;
	fma.rn.f32 	%f314, %f107, %f311, %f305;
	fma.rn.f32 	%f315, %f108, %f311, %f306;
	fma.rn.f32 	%f316, %f109, %f311, %f307;
	fma.rn.f32 	%f317, %f110, %f311, %f308;
	fma.rn.f32 	%f318, %f111, %f311, %f309;
	fma.rn.f32 	%f319, %f112, %f311, %f310;
	ld.shared.f32 	%f320, [%r68+1024];
	fma.rn.f32 	%f321, %f113, %f320, %f312;
	fma.rn.f32 	%f322, %f114, %f320, %f313;
	fma.rn.f32 	%f323, %f115, %f320, %f314;
	fma.rn.f32 	%f324, %f116, %f320, %f315;
	fma.rn.f32 	%f325, %f117, %f320, %f316;
	fma.rn.f32 	%f326, %f118, %f320, %f317;
	fma.rn.f32 	%f327, %f119, %f320, %f318;
	fma.rn.f32 	%f328, %f120, %f320, %f319;
	ld.shared.f32 	%f329, [%r68+1536];
	fma.rn.f32 	%f330, %f121, %f329, %f321;
	fma.rn.f32 	%f331, %f122, %f329, %f322;
	fma.rn.f32 	%f332, %f123, %f329, %f323;
	fma.rn.f32 	%f333, %f124, %f329, %f324;
	fma.rn.f32 	%f334, %f125, %f329, %f325;
	fma.rn.f32 	%f335, %f126, %f329, %f326;
	fma.rn.f32 	%f336, %f127, %f329, %f327;
	fma.rn.f32 	%f337, %f128, %f329, %f328;
	st.local.f32 	[%rd25+96], %f330;
	st.local.f32 	[%rd25+224], %f331;
	st.local.f32 	[%rd25+352], %f332;
	st.local.f32 	[%rd25+480], %f333;
	st.local.f32 	[%rd25+608], %f334;
	st.local.f32 	[%rd25+736], %f335;
	st.local.f32 	[%rd25+864], %f336;
	st.local.f32 	[%rd25+992], %f337;
	add.s32 	%r83, %r83, 1;
	setp.ne.s32 	%p6, %r83, 8;
	@%p6 bra 	$L__BB0_9;
	mov.b32 	%r79, 1;
	mov.pred 	%p10, 0;
	@%p1 bra 	$L__BB0_2;
	add.s32 	%r78, %r78, 1;
	setp.ne.s32 	%p8, %r78, 128;
	@%p8 bra 	$L__BB0_1;
	ld.param.u64 	%rd29, [mymatmul_kernel0_param_2];
	shl.b32 	%r71, %r1, 14;
	and.b32  	%r72, %r71, 2146959360;
	shl.b32 	%r73, %r2, 10;
	and.b32  	%r74, %r73, 49152;
	or.b32  	%r75, %r72, %r74;
	or.b32  	%r76, %r75, %r4;
	add.s32 	%r77, %r76, %r6;
	mul.wide.u32 	%rd26, %r77, 4;
	cvta.to.global.u64 	%rd27, %rd29;
	add.s64 	%rd28, %rd26, %rd27;
	add.s64 	%rd32, %rd28, 1048576;
	mov.b32 	%r84, 0;
$L__BB0_13:
	ld.local.v4.f32 	{%f338, %f339, %f340, %f341}, [%rd31+-512];
	st.global.f32 	[%rd32+-1048576], %f338;
	ld.local.v4.f32 	{%f342, %f343, %f344, %f345}, [%rd31+-384];
	st.global.f32 	[%rd32+-786432], %f342;
	ld.local.v4.f32 	{%f346, %f347, %f348, %f349}, [%rd31+-256];
	st.global.f32 	[%rd32+-524288], %f346;
	ld.local.v4.f32 	{%f350, %f351, %f352, %f353}, [%rd31+-128];
	st.global.f32 	[%rd32+-262144], %f350;
	ld.local.v4.f32 	{%f354, %f355, %f356, %f357}, [%rd31];
	st.global.f32 	[%rd32], %f354;
	ld.local.v4.f32 	{%f358, %f359, %f360, %f361}, [%rd31+128];
	st.global.f32 	[%rd32+262144], %f358;
	ld.local.v4.f32 	{%f362, %f363, %f364, %f365}, [%rd31+256];
	st.global.f32 	[%rd32+524288], %f362;
	ld.local.v4.f32 	{%f366, %f367, %f368, %f369}, [%rd31+384];
	st.global.f32 	[%rd32+786432], %f366;
	st.global.f32 	[%rd32+-1048572], %f339;
	st.global.f32 	[%rd32+-786428], %f343;
	st.global.f32 	[%rd32+-524284], %f347;
	st.global.f32 	[%rd32+-262140], %f351;
	st.global.f32 	[%rd32+4], %f355;
	st.global.f32 	[%rd32+262148], %f359;
	st.global.f32 	[%rd32+524292], %f363;
	st.global.f32 	[%rd32+786436], %f367;
	st.global.f32 	[%rd32+-1048568], %f340;
	st.global.f32 	[%rd32+-786424], %f344;
	st.global.f32 	[%rd32+-524280], %f348;
	st.global.f32 	[%rd32+-262136], %f352;
	st.global.f32 	[%rd32+8], %f356;
	st.global.f32 	[%rd32+262152], %f360;
	st.global.f32 	[%rd32+524296], %f364;
	st.global.f32 	[%rd32+786440], %f368;
	st.global.f32 	[%rd32+-1048564], %f341;
	st.global.f32 	[%rd32+-786420], %f345;
	st.global.f32 	[%rd32+-524276], %f349;
	st.global.f32 	[%rd32+-262132], %f353;
	st.global.f32 	[%rd32+12], %f357;
	st.global.f32 	[%rd32+262156], %f361;
	st.global.f32 	[%rd32+524300], %f365;
	st.global.f32 	[%rd32+786444], %f369;
	ld.local.v4.f32 	{%f370, %f371, %f372, %f373}, [%rd31+-496];
	st.global.f32 	[%rd32+-1048560], %f370;
	ld.local.v4.f32 	{%f374, %f375, %f376, %f377}, [%rd31+-368];
	st.global.f32 	[%rd32+-786416], %f374;
	ld.local.v4.f32 	{%f378, %f379, %f380, %f381}, [%rd31+-240];
	st.global.f32 	[%rd32+-524272], %f378;
	ld.local.v4.f32 	{%f382, %f383, %f384, %f385}, [%rd31+-112];
	st.global.f32 	[%rd32+-262128], %f382;
	ld.local.v4.f32 	{%f386, %f387, %f388, %f389}, [%rd31+16];
	st.global.f32 	[%rd32+16], %f386;
	ld.local.v4.f32 	{%f390, %f391, %f392, %f393}, [%rd31+144];
	st.global.f32 	[%rd32+262160], %f390;
	ld.local.v4.f32 	{%f394, %f395, %f396, %f397}, [%rd31+272];
	st.global.f32 	[%rd32+524304], %f394;
	ld.local.v4.f32 	{%f398, %f399, %f400, %f401}, [%rd31+400];
	st.global.f32 	[%rd32+786448], %f398;
	st.global.f32 	[%rd32+-1048556], %f371;
	st.global.f32 	[%rd32+-786412], %f375;
	st.global.f32 	[%rd32+-524268], %f379;
	st.global.f32 	[%rd32+-262124], %f383;
	st.global.f32 	[%rd32+20], %f387;
	st.global.f32 	[%rd32+262164], %f391;
	st.global.f32 	[%rd32+524308], %f395;
	st.global.f32 	[%rd32+786452], %f399;
	st.global.f32 	[%rd32+-1048552], %f372;
	st.global.f32 	[%rd32+-786408], %f376;
	st.global.f32 	[%rd32+-524264], %f380;
	st.global.f32 	[%rd32+-262120], %f384;
	st.global.f32 	[%rd32+24], %f388;
	st.global.f32 	[%rd32+262168], %f392;
	st.global.f32 	[%rd32+524312], %f396;
	st.global.f32 	[%rd32+786456], %f400;
	st.global.f32 	[%rd32+-1048548], %f373;
	st.global.f32 	[%rd32+-786404], %f377;
	st.global.f32 	[%rd32+-524260], %f381;
	st.global.f32 	[%rd32+-262116], %f385;
	st.global.f32 	[%rd32+28], %f389;
	st.global.f32 	[%rd32+262172], %f393;
	st.global.f32 	[%rd32+524316], %f397;
	st.global.f32 	[%rd32+786460], %f401;
	add.s32 	%r84, %r84, 1;
	add.s64 	%rd32, %rd32, 16384;
	add.s64 	%rd31, %rd31, 32;
	setp.ne.s32 	%p9, %r84, 4;
	@%p9 bra 	$L__BB0_13;
	ret;

}


// ===== COMPILED SASS (sm_100) =====

	.target	sm_100

	.elftype	@"ET_EXEC"


//--------------------- .note.nv.tkinfo           --------------------------
	.section	.note.nv.tkinfo,"",@"SHT_NOTE"
	.sectionflags	@"SHF_NOTE_NV_TKINFO"
	.tkinfo
        /*0018*/ 	.word	0x00000002
        /*0030*/ 	.string	""
        /*0030*/ 	.string	"ptxas"
        /*0030*/ 	.string	"Cuda compilation tools, release 13.0, V13.0.88"
        /*0030*/ 	.string	"Build cuda_13.0.r13.0/compiler.36424714_0"
        /*0030*/ 	.string	"-arch sm_100 -m 64 "



//--------------------- .note.nv.cuinfo           --------------------------
	.section	.note.nv.cuinfo,"",@"SHT_NOTE"
	.sectionflags	@"SHF_NOTE_NV_CUINFO"
        /*0018*/ 	.short	0x0002
        /*001a*/ 	.short	0x0064
        /*001c*/ 	.short	0x0082
	.zero		2


//--------------------- .nv.info                  --------------------------
	.section	.nv.info,"",@"SHT_CUDA_INFO"
	.align	4


	//----- nvinfo : EIATTR_REGCOUNT
	.align		4
        /*0000*/ 	.byte	0x04, 0x2f
        /*0002*/ 	.short	(.L_1 - .L_0)
	.align		4
.L_0:
        /*0004*/ 	.word	index@(mymatmul_kernel0)
        /*0008*/ 	.word	0x00000048


	//----- nvinfo : EIATTR_FRAME_SIZE
	.align		4
.L_1:
        /*000c*/ 	.byte	0x04, 0x11
        /*000e*/ 	.short	(.L_3 - .L_2)
	.align		4
.L_2:
        /*0010*/ 	.word	index@(mymatmul_kernel0)
        /*0014*/ 	.word	0x00000400


	//----- nvinfo : EIATTR_MIN_STACK_SIZE
	.align		4
.L_3:
        /*0018*/ 	.byte	0x04, 0x12
        /*001a*/ 	.short	(.L_5 - .L_4)
	.align		4
.L_4:
        /*001c*/ 	.word	index@(mymatmul_kernel0)
        /*0020*/ 	.word	0x00000400
.L_5:


//--------------------- .nv.compat                --------------------------
	.section	.nv.compat,"",@"SHT_CUDA_COMPAT_INFO"
	.align	4
        /*0000*/ 	.byte	0x02, 0x09, 0x00, 0x00, 0x02, 0x02, 0x01, 0x00, 0x02, 0x05, 0x05, 0x00, 0x03, 0x07, 0x01, 0x01
        /*0010*/ 	.byte	0x02, 0x03, 0x00, 0x00, 0x02, 0x06, 0x01, 0x00, 0x04, 0x0b, 0x08, 0x00, 0x09, 0x00, 0x00, 0x00
        /*0020*/ 	.byte	0x00, 0x00, 0x00, 0x00


//--------------------- .nv.info.mymatmul_kernel0 --------------------------
	.section	.nv.info.mymatmul_kernel0,"",@"SHT_CUDA_INFO"
	.sectionflags	@""
	.align	4


	//----- nvinfo : EIATTR_CUDA_API_VERSION
	.align		4
        /*0000*/ 	.byte	0x04, 0x37
        /*0002*/ 	.short	(.L_7 - .L_6)
.L_6:
        /*0004*/ 	.word	0x00000082


	//----- nvinfo : EIATTR_KPARAM_INFO
	.align		4
.L_7:
        /*0008*/ 	.byte	0x04, 0x17
        /*000a*/ 	.short	(.L_9 - .L_8)
.L_8:
        /*000c*/ 	.word	0x00000000
        /*0010*/ 	.short	0x0002
        /*0012*/ 	.short	0x0010
        /*0014*/ 	.byte	0x00, 0xf5, 0x21, 0x00


	//----- nvinfo : EIATTR_KPARAM_INFO
	.align		4
.L_9:
        /*0018*/ 	.byte	0x04, 0x17
        /*001a*/ 	.short	(.L_11 - .L_10)
.L_10:
        /*001c*/ 	.word	0x00000000
        /*0020*/ 	.short	0x0001
        /*0022*/ 	.short	0x0008
        /*0024*/ 	.byte	0x00, 0xf5, 0x21, 0x00


	//----- nvinfo : EIATTR_KPARAM_INFO
	.align		4
.L_11:
        /*0028*/ 	.byte	0x04, 0x17
        /*002a*/ 	.short	(.L_13 - .L_12)
.L_12:
        /*002c*/ 	.word	0x00000000
        /*0030*/ 	.short	0x0000
        /*0032*/ 	.short	0x0000
        /*0034*/ 	.byte	0x00, 0xf5, 0x21, 0x00


	//----- nvinfo : EIATTR_SPARSE_MMA_MASK
	.align		4
.L_13:
        /*0038*/ 	.byte	0x03, 0x50
        /*003a*/ 	.short	0x0000


	//----- nvinfo : EIATTR_MAXREG_COUNT
	.align		4
        /*003c*/ 	.byte	0x03, 0x1b
        /*003e*/ 	.short	0x00ff


	//----- nvinfo : EIATTR_NUM_BARRIERS
	.align		4
        /*0040*/ 	.byte	0x02, 0x4c
        /*0042*/ 	.byte	0x01
	.zero		1


	//----- nvinfo : EIATTR_MERCURY_ISA_VERSION
	.align		4
        /*0044*/ 	.byte	0x03, 0x5f
        /*0046*/ 	.short	0x0101


	//----- nvinfo : EIATTR_VRC_CTA_INIT_COUNT
	.align		4
        /*0048*/ 	.byte	0x02, 0x4a
	.zero		1
	.zero		1


	//----- nvinfo : EIATTR_EXIT_INSTR_OFFSETS
	.align		4
        /*004c*/ 	.byte	0x04, 0x1c
        /*004e*/ 	.short	(.L_15 - .L_14)


	//   ....[0]....
.L_14:
        /*0050*/ 	.word	0x00002bf0


	//----- nvinfo : EIATTR_MAX_THREADS
	.align		4
.L_15:
        /*0054*/ 	.byte	0x04, 0x05
        /*0056*/ 	.short	(.L_17 - .L_16)
.L_16:
        /*0058*/ 	.word	0x00000040
        /*005c*/ 	.word	0x00000001
        /*0060*/ 	.word	0x00000001


	//----- nvinfo : EIATTR_CBANK_PARAM_SIZE
	.align		4
.L_17:
        /*0064*/ 	.byte	0x03, 0x19
        /*0066*/ 	.short	0x0018


	//----- nvinfo : EIATTR_PARAM_CBANK
	.align		4
        /*0068*/ 	.byte	0x04, 0x0a
        /*006a*/ 	.short	(.L_19 - .L_18)
	.align		4
.L_18:
        /*006c*/ 	.word	index@(.nv.constant0.mymatmul_kernel0)
        /*0070*/ 	.short	0x0380
        /*0072*/ 	.short	0x0018


	//----- nvinfo : EIATTR_SW_WAR
	.align		4
.L_19:
        /*0074*/ 	.byte	0x04, 0x36
        /*0076*/ 	.short	(.L_21 - .L_20)
.L_20:
        /*0078*/ 	.word	0x00000008
.L_21:


//--------------------- .nv.callgraph             --------------------------
	.section	.nv.callgraph,"",@"SHT_CUDA_CALLGRAPH"
	.align	4
	.sectionentsize	8
	.align		4
        /*0000*/ 	.word	0x00000000
	.align		4
        /*0004*/ 	.word	0xffffffff
	.align		4
        /*0008*/ 	.word	0x00000000
	.align		4
        /*000c*/ 	.word	0xfffffffe
	.align		4
        /*0010*/ 	.word	0x00000000
	.align		4
        /*0014*/ 	.word	0xfffffffd
	.align		4
        /*0018*/ 	.word	0x00000000
	.align		4
        /*001c*/ 	.word	0xfffffffc


//--------------------- .text.mymatmul_kernel0    --------------------------
	.section	.text.mymatmul_kernel0,"ax",@progbits
	.align	128
        .global         mymatmul_kernel0
        .type           mymatmul_kernel0,@function
        .size           mymatmul_kernel0,(.L_x_8 - mymatmul_kernel0)
        .other          mymatmul_kernel0,@"STO_CUDA_ENTRY STV_DEFAULT"
mymatmul_kernel0:
.text.mymatmul_kernel0:
[----:B------:R-:W0:Y:S02]  /*0000*/  LDC R1, c[0x0][0x37c] ;  /* 0x0000df00ff017b82 */ /* 0x000e240000000800 */
[----:B0-----:R-:W-:Y:S01]  /*0010*/  IADD3 R1, PT, PT, R1, -0x400, RZ ;  /* 0xfffffc0001017810 */ /* 0x001fe20007ffe0ff */
[----:B------:R-:W0:Y:S01]  /*0020*/  S2R R2, SR_CTAID.X ;  /* 0x0000000000027919 */ /* 0x000e220000002500 */
[----:B------:R-:W-:Y:S01]  /*0030*/  HFMA2 R3, -RZ, RZ, 0, 0 ;  /* 0x00000000ff037431 */ /* 0x000fe200000001ff */
[----:B------:R-:W1:Y:S01]  /*0040*/  LDCU.64 UR8, c[0x0][0x358] ;  /* 0x00006b00ff0877ac */ /* 0x000e620008000a00 */
[----:B------:R-:W-:Y:S01]  /*0050*/  MOV R4, R1 ;  /* 0x0000000100047202 */ /* 0x000fe20000000f00 */
[----:B------:R2:W-:Y:S01]  /*0060*/  STL.128 [R1], RZ ;  /* 0x000000ff01007387 */ /* 0x0005e20000100c00 */
[----:B------:R-:W-:-:S03]  /*0070*/  IADD3 R0, PT, PT, R1, 0x200, RZ ;  /* 0x0000020001007810 */ /* 0x000fc60007ffe0ff */
[----:B------:R2:W-:Y:S04]  /*0080*/  STL.128 [R1+0x80], RZ ;  /* 0x000080ff01007387 */ /* 0x0005e80000100c00 */
        /* <DEDUP_REMOVED lines=61> */
[----:B01----:R2:W-:Y:S02]  /*0460*/  STL.128 [R1+0x3f0], RZ ;  /* 0x0003f0ff01007387 */ /* 0x0035e40000100c00 */
.L_x_5:
[----:B------:R-:W0:Y:S01]  /*0470*/  S2R R5, SR_TID.X ;  /* 0x0000000000057919 */ /* 0x000e220000002100 */
[----:B-1----:R-:W-:Y:S01]  /*0480*/  SHF.L.U32 R6, R2, 0xc, RZ ;  /* 0x0000000c02067819 */ /* 0x002fe200000006ff */
[----:B------:R-:W1:Y:S03]  /*0490*/  LDC.64 R8, c[0x0][0x380] ;  /* 0x0000e000ff087b82 */ /* 0x000e660000000a00 */
[----:B0-----:R-:W-:Y:S02]  /*04a0*/  LOP3.LUT R7, R6, 0x7ffe0007, R5, 0xc8, !PT ;  /* 0x7ffe000706077812 */ /* 0x001fe400078ec805 */
[----:B------:R-:W-:-:S04]  /*04b0*/  SHF.L.U32 R6, R5, 0x7, RZ ;  /* 0x0000000705067819 */ /* 0x000fc800000006ff */
[----:B------:R-:W-:Y:S02]  /*04c0*/  LOP3.LUT R10, R7, 0x1c00, R6, 0xf8, !PT ;  /* 0x00001c00070a7812 */ /* 0x000fe400078ef806 */
[----:B------:R-:W0:Y:S02]  /*04d0*/  LDC.64 R6, c[0x0][0x388] ;  /* 0x0000e200ff067b82 */ /* 0x000e240000000a00 */
[----:B------:R-:W-:Y:S02]  /*04e0*/  LEA R11, R3, R10, 0x3 ;  /* 0x0000000a030b7211 */ /* 0x000fe400078e18ff */
[----:B------:R-:W-:-:S03]  /*04f0*/  SHF.L.U32 R10, R2, 0x7, RZ ;  /* 0x00000007020a7819 */ /* 0x000fc600000006ff */
[----:B-1----:R-:W-:Y:S01]  /*0500*/  IMAD.WIDE.U32 R8, R11, 0x4, R8 ;  /* 0x000000040b087825 */ /* 0x002fe200078e0008 */
[----:B------:R-:W-:Y:S02]  /*0510*/  LOP3.LUT R24, R10, 0xf80, RZ, 0xc0, !PT ;  /* 0x00000f800a187812 */ /* 0x000fe400078ec0ff */
[----:B------:R-:W-:Y:S02]  /*0520*/  SHF.L.U32 R11, R3, 0xf, RZ ;  /* 0x0000000f030b7819 */ /* 0x000fe400000006ff */
[----:B------:R-:W-:Y:S01]  /*0530*/  IADD3 R24, PT, PT, R24, R5, RZ ;  /* 0x0000000518187210 */ /* 0x000fe20007ffe0ff */
[----:B------:R-:W3:Y:S03]  /*0540*/  LDG.E.CONSTANT R10, desc[UR8][R8.64] ;  /* 0x00000008080a7981 */ /* 0x000ee6000c1e9900 */
[----:B------:R-:W-:Y:S01]  /*0550*/  LOP3.LUT R11, R24, R11, RZ, 0xfc, !PT ;  /* 0x0000000b180b7212 */ /* 0x000fe200078efcff */
[----:B------:R-:W4:Y:S04]  /*0560*/  LDG.E.CONSTANT R12, desc[UR8][R8.64+0x8000] ;  /* 0x00800008080c7981 */ /* 0x000f28000c1e9900 */
[----:B------:R-:W5:Y:S01]  /*0570*/  LDG.E.CONSTANT R14, desc[UR8][R8.64+0x10000] ;  /* 0x01000008080e7981 */ /* 0x000f62000c1e9900 */
[----:B0-----:R-:W-:-:S03]  /*0580*/  IMAD.WIDE.U32 R6, R11, 0x4, R6 ;  /* 0x000000040b067825 */ /* 0x001fc600078e0006 */
[----:B------:R-:W2:Y:S04]  /*0590*/  LDG.E.CONSTANT R16, desc[UR8][R8.64+0x18000] ;  /* 0x0180000808107981 */ /* 0x000ea8000c1e9900 */
        /* <DEDUP_REMOVED lines=11> */
[----:B------:R0:W2:Y:S04]  /*0650*/  LDG.E.CONSTANT R40, desc[UR8][R8.64+0x78000] ;  /* 0x0780000808287981 */ /* 0x0000a8000c1e9900 */
        /* <DEDUP_REMOVED lines=15> */
[----:B------:R1:W2:Y:S01]  /*0750*/  LDG.E.CONSTANT R41, desc[UR8][R6.64+0x1c100] ;  /* 0x01c1000806297981 */ /* 0x0002a2000c1e9900 */
[----:B------:R-:W0:Y:S01]  /*0760*/  S2UR UR5, SR_CgaCtaId ;  /* 0x00000000000579c3 */ /* 0x000e220000008800 */
[----:B------:R-:W-:Y:S01]  /*0770*/  UMOV UR4, 0x400 ;  /* 0x0000040000047882 */ /* 0x000fe20000000000 */
[----:B------:R-:W-:Y:S01]  /*0780*/  IADD3 R3, PT, PT, R3, 0x1, RZ ;  /* 0x0000000103037810 */ /* 0x000fe20007ffe0ff */
[----:B------:R-:W-:Y:S01]  /*0790*/  UPLOP3.LUT UP0, UPT, UPT, UPT, UPT, 0x80, 0x8 ;  /* 0x000000000008789c */ /* 0x000fe20003f0f070 */
[----:B------:R-:W-:-:S04]  /*07a0*/  MOV R56, RZ ;  /* 0x000000ff00387202 */ /* 0x000fc80000000f00 */
[----:B------:R-:W-:Y:S01]  /*07b0*/  BAR.SYNC.DEFER_BLOCKING 0x0 ;  /* 0x0000000000007b1d */ /* 0x000fe20000010000 */
[----:B------:R-:W-:Y:S01]  /*07c0*/  ISETP.NE.AND P0, PT, R3, 0x80, PT ;  /* 0x000000800300780c */ /* 0x000fe20003f05270 */
[----:B0-----:R-:W-:Y:S02]  /*07d0*/  ULEA UR6, UR5, UR4, 0x18 ;  /* 0x0000000405067291 */ /* 0x001fe4000f8ec0ff */
[----:B------:R-:W-:-:S04]  /*07e0*/  UIADD3 UR4, UPT, UPT, UR4, 0x1000, URZ ;  /* 0x0000100004047890 */ /* 0x000fc8000fffe0ff */
[----:B------:R-:W-:Y:S01]  /*07f0*/  ULEA UR4, UR5, UR4, 0x18 ;  /* 0x0000000405047291 */ /* 0x000fe2000f8ec0ff */
[----:B------:R-:W-:-:S05]  /*0800*/  LEA R9, R5, UR6, 0x2 ;  /* 0x0000000605097c11 */ /* 0x000fca000f8e10ff */
[----:B-1----:R-:W-:Y:S01]  /*0810*/  LEA R6, R5, UR4, 0x2 ;  /* 0x0000000405067c11 */ /* 0x002fe2000f8e10ff */
[----:B---3--:R0:W-:Y:S04]  /*0820*/  STS [R9], R10 ;  /* 0x0000000a09007388 */ /* 0x0081e80000000800 */
[----:B----4-:R0:W-:Y:S04]  /*0830*/  STS [R9+0x100], R12 ;  /* 0x0001000c09007388 */ /* 0x0101e80000000800 */
[----:B-----5:R0:W-:Y:S04]  /*0840*/  STS [R9+0x200], R14 ;  /* 0x0002000e09007388 */ /* 0x0201e80000000800 */
[----:B--2---:R0:W-:Y:S04]  /*0850*/  STS [R9+0x300], R16 ;  /* 0x0003001009007388 */ /* 0x0041e80000000800 */
[----:B------:R0:W-:Y:S04]  /*0860*/  STS [R9+0x400], R18 ;  /* 0x0004001209007388 */ /* 0x0001e80000000800 */
        /* <DEDUP_REMOVED lines=11> */
[----:B------:R0:W-:Y:S04]  /*0920*/  STS [R6], R11 ;  /* 0x0000000b06007388 */ /* 0x0001e80000000800 */
        /* <DEDUP_REMOVED lines=14> */
[----:B------:R0:W-:Y:S01]  /*0a10*/  STS [R6+0xf00], R41 ;  /* 0x000f002906007388 */ /* 0x0001e20000000800 */
[----:B------:R-:W-:Y:S06]  /*0a20*/  BAR.SYNC.DEFER_BLOCKING 0x0 ;  /* 0x0000000000007b1d */ /* 0x000fec0000010000 */
.L_x_4:
[----:B-1----:R-:W1:Y:S01]  /*0a30*/  S2UR UR5, SR_CgaCtaId ;  /* 0x00000000000579c3 */ /* 0x002e620000008800 */
[C---:B0-----:R-:W-:Y:S01]  /*0a40*/  SHF.L.U32 R6, R5.reuse, 0x1, RZ ;  /* 0x0000000105067819 */ /* 0x041fe200000006ff */
[----:B------:R-:W-:Y:S01]  /*0a50*/  UMOV UR4, 0x400 ;  /* 0x0000040000047882 */ /* 0x000fe20000000000 */
[C---:B------:R-:W-:Y:S01]  /*0a60*/  SHF.L.U32 R40, R5.reuse, 0x3, RZ ;  /* 0x0000000305287819 */ /* 0x040fe200000006ff */
[----:B------:R-:W-:Y:S01]  /*0a70*/  UPLOP3.LUT UP1, UPT, UPT, UPT, UP0, 0x80, 0x8 ;  /* 0x000000000008789c */ /* 0x000fe20003f2f000 */
[----:B------:R-:W-:Y:S02]  /*0a80*/  LOP3.LUT R7, R6, 0x60, RZ, 0xc0, !PT ;  /* 0x0000006006077812 */ /* 0x000fe400078ec0ff */
[----:B------:R-:W-:Y:S02]  /*0a90*/  LOP3.LUT R43, R40, 0x78, RZ, 0xc0, !PT ;  /* 0x00000078282b7812 */ /* 0x000fe400078ec0ff */
[----:B------:R-:W-:Y:S02]  /*0aa0*/  LEA R6, R56, R7, 0x2 ;  /* 0x0000000738067211 */ /* 0x000fe400078e10ff */
[----:B------:R-:W-:-:S02]  /*0ab0*/  LOP3.LUT R7, R5, 0xf, RZ, 0xc0, !PT ;  /* 0x0000000f05077812 */ /* 0x000fc400078ec0ff */
[----:B------:R-:W-:Y:S01]  /*0ac0*/  MOV R57, R0 ;  /* 0x0000000000397202 */ /* 0x000fe20000000f00 */
[----:B-1----:R-:W-:-:S06]  /*0ad0*/  ULEA UR4, UR5, UR4, 0x18 ;  /* 0x0000000405047291 */ /* 0x002fcc000f8ec0ff */
[----:B------:R-:W-:Y:S01]  /*0ae0*/  LEA R6, R6, UR4, 0x2 ;  /* 0x0000000406067c11 */ /* 0x000fe2000f8e10ff */
[----:B------:R-:W-:Y:S02]  /*0af0*/  UMOV UR4, 0x400 ;  /* 0x0000040000047882 */ /* 0x000fe40000000000 */
[----:B------:R-:W-:Y:S02]  /*0b00*/  UIADD3 UR4, UPT, UPT, UR4, 0x1000, URZ ;  /* 0x0000100004047890 */ /* 0x000fe4000fffe0ff */
[----:B------:R0:W1:Y:S02]  /*0b10*/  LDS.128 R8, [R6] ;  /* 0x0000000006087984 */ /* 0x0000640000000c00 */
[----:B------:R-:W-:Y:S02]  /*0b20*/  ULEA UR4, UR5, UR4, 0x18 ;  /* 0x0000000405047291 */ /* 0x000fe4000f8ec0ff */
[----:B------:R0:W2:Y:S04]  /*0b30*/  LDS.128 R12, [R6+0x200] ;  /* 0x00020000060c7984 */ /* 0x0000a80000000c00 */
[----:B------:R0:W3:Y:S01]  /*0b40*/  LDS.128 R16, [R6+0x400] ;  /* 0x0004000006107984 */ /* 0x0000e20000000c00 */
[----:B------:R-:W-:Y:S01]  /*0b50*/  LEA R41, R7, UR4, 0x5 ;  /* 0x0000000407297c11 */ /* 0x000fe2000f8e28ff */
[----:B------:R-:W-:Y:S01]  /*0b60*/  UMOV UR4, 0x400 ;  /* 0x0000040000047882 */ /* 0x000fe20000000000 */
[C---:B------:R-:W-:Y:S01]  /*0b70*/  LEA R7, R56.reuse, R43, 0x9 ;  /* 0x0000002b38077211 */ /* 0x040fe200078e48ff */
[----:B------:R0:W4:Y:S01]  /*0b80*/  LDS.128 R20, [R6+0x600] ;  /* 0x0006000006147984 */ /* 0x0001220000000c00 */
[----:B------:R-:W-:-:S03]  /*0b90*/  LEA R56, R56, R41, 0xb ;  /* 0x0000002938387211 */ /* 0x000fc600078e58ff */
[----:B------:R0:W0:Y:S04]  /*0ba0*/  LDS.128 R24, [R6+0x800] ;  /* 0x0008000006187984 */ /* 0x0000280000000c00 */
[----:B------:R0:W0:Y:S04]  /*0bb0*/  LDS.128 R28, [R6+0xa00] ;  /* 0x000a0000061c7984 */ /* 0x0000280000000c00 */
[----:B------:R0:W0:Y:S04]  /*0bc0*/  LDS.128 R32, [R6+0xc00] ;  /* 0x000c000006207984 */ /* 0x0000280000000c00 */
[----:B------:R0:W0:Y:S02]  /*0bd0*/  LDS.128 R36, [R6+0xe00] ;  /* 0x000e000006247984 */ /* 0x0000240000000c00 */
.L_x_0:
[----:B------:R-:W1:Y:S04]  /*0be0*/  LDL R55, [R57+-0x200] ;  /* 0xfffe000039377983 */ /* 0x000e680000100800 */
[----:B------:R-:W4:Y:S04]  /*0bf0*/  LDL R53, [R57+-0x80] ;  /* 0xffff800039357983 */ /* 0x000f280000100800 */
[----:B------:R-:W2:Y:S04]  /*0c00*/  LDL R59, [R57+-0x180] ;  /* 0xfffe8000393b7983 */ /* 0x000ea80000100800 */
[----:B------:R-:W3:Y:S04]  /*0c10*/  LDL R69, [R57+-0x100] ;  /* 0xffff000039457983 */ /* 0x000ee80000100800 */
[----:B------:R-:W0:Y:S04]  /*0c20*/  LDL R67, [R57] ;  /* 0x0000000039437983 */ /* 0x000e280000100800 */
[----:B------:R-:W5:Y:S04]  /*0c30*/  LDL R65, [R57+0x80] ;  /* 0x0000800039417983 */ /* 0x000f680000100800 */
[----:B------:R-:W5:Y:S04]  /*0c40*/  LDL R63, [R57+0x100] ;  /* 0x00010000393f7983 */ /* 0x000f680000100800 */
[----:B------:R-:W5:Y:S04]  /*0c50*/  LDL R61, [R57+0x180] ;  /* 0x00018000393d7983 */ /* 0x000f680000100800 */
[----:B------:R-:W1:Y:S04]  /*0c60*/  LDS.128 R40, [R56+UR4+-0x400] ;  /* 0xfffc000438287984 */ /* 0x000e680008000c00 */
[----:B------:R-:W5:Y:S04]  /*0c70*/  LDS.128 R44, [R56+UR4+-0x200] ;  /* 0xfffe0004382c7984 */ /* 0x000f680008000c00 */
[----:B------:R-:W5:Y:S01]  /*0c80*/  LDS.128 R48, [R56+UR4] ;  /* 0x0000000438307984 */ /* 0x000f620008000c00 */
[-C--:B-1----:R-:W-:Y:S01]  /*0c90*/  FFMA R58, R8, R40.reuse, R55 ;  /* 0x00000028083a7223 */ /* 0x082fe20000000037 */
[----:B----4-:R-:W-:-:S02]  /*0ca0*/  FFMA R68, R20, R40, R53 ;  /* 0x0000002814447223 */ /* 0x010fc40000000035 */
[----:B------:R-:W1:Y:S01]  /*0cb0*/  LDS.128 R52, [R56+UR4+0x200] ;  /* 0x0002000438347984 */ /* 0x000e620008000c00 */
[-C--:B--2---:R-:W-:Y:S01]  /*0cc0*/  FFMA R59, R12, R40.reuse, R59 ;  /* 0x000000280c3b7223 */ /* 0x084fe2000000003b */
[-C--:B---3--:R-:W-:Y:S01]  /*0cd0*/  FFMA R69, R16, R40.reuse, R69 ;  /* 0x0000002810457223 */ /* 0x088fe20000000045 */
[-C--:B0-----:R-:W-:Y:S01]  /*0ce0*/  FFMA R66, R24, R40.reuse, R67 ;  /* 0x0000002818427223 */ /* 0x081fe20000000043 */
[-C--:B-----5:R-:W-:Y:S01]  /*0cf0*/  FFMA R64, R28, R40.reuse, R65 ;  /* 0x000000281c407223 */ /* 0x0a0fe20000000041 */
[-C--:B------:R-:W-:Y:S01]  /*0d00*/  FFMA R60, R32, R40.reuse, R63 ;  /* 0x00000028203c7223 */ /* 0x080fe2000000003f */
[----:B------:R-:W-:Y:S01]  /*0d10*/  FFMA R62, R36, R40, R61 ;  /* 0x00000028243e7223 */ /* 0x000fe2000000003d */
[-C--:B------:R-:W-:Y:S01]  /*0d20*/  FFMA R40, R13, R44.reuse, R59 ;  /* 0x0000002c0d287223 */ /* 0x080fe2000000003b */
[-C--:B------:R-:W-:Y:S01]  /*0d30*/  FFMA R58, R9, R44.reuse, R58 ;  /* 0x0000002c093a7223 */ /* 0x080fe2000000003a */
[-C--:B------:R-:W-:Y:S01]  /*0d40*/  FFMA R69, R17, R44.reuse, R69 ;  /* 0x0000002c11457223 */ /* 0x080fe20000000045 */
[-C--:B------:R-:W-:Y:S01]  /*0d50*/  FFMA R67, R21, R44.reuse, R68 ;  /* 0x0000002c15437223 */ /* 0x080fe20000000044 */
[-C--:B------:R-:W-:Y:S01]  /*0d60*/  FFMA R65, R25, R44.reuse, R66 ;  /* 0x0000002c19417223 */ /* 0x080fe20000000042 */
[-C--:B------:R-:W-:Y:S01]  /*0d70*/  FFMA R63, R29, R44.reuse, R64 ;  /* 0x0000002c1d3f7223 */ /* 0x080fe20000000040 */
        /* <DEDUP_REMOVED lines=10> */
[----:B------:R-:W2:Y:S04]  /*0e20*/  LDL R59, [R57+0x4] ;  /* 0x00000400393b7983 */ /* 0x000ea80000100800 */
[----:B------:R-:W3:Y:S04]  /*0e30*/  LDL R61, [R57+0x104] ;  /* 0x00010400393d7983 */ /* 0x000ee80000100800 */
[----:B------:R-:W4:Y:S01]  /*0e40*/  LDL R63, [R57+0x84] ;  /* 0x00008400393f7983 */ /* 0x000f220000100800 */
[-C--:B-1----:R-:W-:Y:S01]  /*0e50*/  FFMA R58, R11, R52.reuse, R58 ;  /* 0x000000340b3a7223 */ /* 0x082fe2000000003a */
[-C--:B------:R-:W-:Y:S01]  /*0e60*/  FFMA R40, R15, R52.reuse, R40 ;  /* 0x000000340f287223 */ /* 0x080fe20000000028 */
[-C--:B------:R-:W-:Y:S01]  /*0e70*/  FFMA R44, R19, R52.reuse, R44 ;  /* 0x00000034132c7223 */ /* 0x080fe2000000002c */
[-C--:B------:R-:W-:Y:S01]  /*0e80*/  FFMA R60, R23, R52.reuse, R60 ;  /* 0x00000034173c7223 */ /* 0x080fe2000000003c */
[-C--:B------:R-:W-:Y:S01]  /*0e90*/  FFMA R62, R27, R52.reuse, R62 ;  /* 0x000000341b3e7223 */ /* 0x080fe2000000003e */
[-C--:B------:R-:W-:Y:S01]  /*0ea0*/  FFMA R64, R31, R52.reuse, R64 ;  /* 0x000000341f407223 */ /* 0x080fe20000000040 */
[-C--:B------:R-:W-:Y:S01]  /*0eb0*/  FFMA R66, R35, R52.reuse, R66 ;  /* 0x0000003423427223 */ /* 0x080fe20000000042 */
[----:B------:R-:W-:Y:S01]  /*0ec0*/  FFMA R68, R39, R52, R48 ;  /* 0x0000003427447223 */ /* 0x000fe20000000030 */
[----:B------:R-:W5:Y:S04]  /*0ed0*/  LDL R69, [R57+-0x17c] ;  /* 0xfffe840039457983 */ /* 0x000f680000100800 */
[----:B------:R-:W5:Y:S04]  /*0ee0*/  LDL R52, [R57+-0x7c] ;  /* 0xffff840039347983 */ /* 0x000f680000100800 */
[----:B------:R-:W5:Y:S04]  /*0ef0*/  LDL R48, [R57+-0xfc] ;  /* 0xffff040039307983 */ /* 0x000f680000100800 */
[----:B------:R-:W5:Y:S04]  /*0f00*/  LDL R67, [R57+-0x1fc] ;  /* 0xfffe040039437983 */ /* 0x000f680000100800 */
[----:B------:R-:W5:Y:S04]  /*0f10*/  LDL R65, [R57+0x184] ;  /* 0x0001840039417983 */ /* 0x000f680000100800 */
[----:B------:R-:W-:Y:S04]  /*0f20*/  STL [R57+-0x200], R58 ;  /* 0xfffe003a39007387 */ /* 0x000fe80000100800 */
[----:B------:R2:W-:Y:S04]  /*0f30*/  STL [R57+-0x180], R40 ;  /* 0xfffe802839007387 */ /* 0x0005e80000100800 */
[----:B------:R4:W-:Y:S04]  /*0f40*/  STL [R57+-0x100], R44 ;  /* 0xffff002c39007387 */ /* 0x0009e80000100800 */
[----:B------:R0:W-:Y:S04]  /*0f50*/  STL [R57+0x100], R66 ;  /* 0x0001004239007387 */ /* 0x0001e80000100800 */
[----:B------:R1:W-:Y:S04]  /*0f60*/  STL [R57+0x80], R64 ;  /* 0x0000804039007387 */ /* 0x0003e80000100800 */
[----:B------:R-:W-:Y:S04]  /*0f70*/  STL [R57+-0x80], R60 ;  /* 0xffff803c39007387 */ /* 0x000fe80000100800 */
[----:B------:R1:W-:Y:S04]  /*0f80*/  STL [R57], R62 ;  /* 0x0000003e39007387 */ /* 0x0003e80000100800 */
[----:B------:R-:W-:Y:S01]  /*0f90*/  STL [R57+0x180], R68 ;  /* 0x0001804439007387 */ /* 0x000fe20000100800 */
[-C--:B--2---:R-:W-:Y:S01]  /*0fa0*/  FFMA R40, R24, R41.reuse, R59 ;  /* 0x0000002918287223 */ /* 0x084fe2000000003b */
[-C--:B---3--:R-:W-:Y:S01]  /*0fb0*/  FFMA R58, R32, R41.reuse, R61 ;  /* 0x00000029203a7223 */ /* 0x088fe2000000003d */
[----:B----4-:R-:W-:-:S03]  /*0fc0*/  FFMA R44, R28, R41, R63 ;  /* 0x000000291c2c7223 */ /* 0x010fc6000000003f */
[-C--:B------:R-:W-:Y:S01]  /*0fd0*/  FFMA R59, R33, R45.reuse, R58 ;  /* 0x0000002d213b7223 */ /* 0x080fe2000000003a */
[----:B------:R-:W2:Y:S01]  /*0fe0*/  LDL R63, [R57+0x8] ;  /* 0x00000800393f7983 */ /* 0x000ea20000100800 */
[----:B------:R-:W-:Y:S02]  /*0ff0*/  FFMA R44, R29, R45, R44 ;  /* 0x0000002d1d2c7223 */ /* 0x000fe4000000002c */
[----:B------:R-:W-:Y:S01]  /*1000*/  FFMA R58, R34, R49, R59 ;  /* 0x00000031223a7223 */ /* 0x000fe2000000003b */
[----:B------:R-:W-:Y:S01]  /*1010*/  FFMA R40, R25, R45, R40 ;  /* 0x0000002d19287223 */ /* 0x000fe20000000028 */
[----:B------:R-:W3:Y:S01]  /*1020*/  LDL R59, [R57+0x108] ;  /* 0x00010800393b7983 */ /* 0x000ee20000100800 */
[----:B------:R-:W-:Y:S01]  /*1030*/  FFMA R44, R30, R49, R44 ;  /* 0x000000311e2c7223 */ /* 0x000fe2000000002c */
[----:B0-----:R-:W-:Y:S02]  /*1040*/  FFMA R66, R35, R53, R58 ;  /* 0x0000003523427223 */ /* 0x001fe4000000003a */
[----:B------:R-:W4:Y:S01]  /*1050*/  LDL R61, [R57+0x88] ;  /* 0x00008800393d7983 */ /* 0x000f220000100800 */
[----:B------:R-:W-:Y:S01]  /*1060*/  FFMA R40, R26, R49, R40 ;  /* 0x000000311a287223 */ /* 0x000fe20000000028 */
[----:B-----5:R-:W-:Y:S01]  /*1070*/  FFMA R58, R20, R41, R52 ;  /* 0x00000029143a7223 */ /* 0x020fe20000000034 */
[----:B-1----:R-:W-:Y:S01]  /*1080*/  FFMA R64, R31, R53, R44 ;  /* 0x000000351f407223 */ /* 0x002fe2000000002c */
[-C--:B------:R-:W-:Y:S01]  /*1090*/  FFMA R52, R16, R41.reuse, R48 ;  /* 0x0000002910347223 */ /* 0x080fe20000000030 */
[----:B------:R-:W-:Y:S01]  /*10a0*/  FFMA R48, R12, R41, R69 ;  /* 0x000000290c307223 */ /* 0x000fe20000000045 */
[----:B------:R-:W-:Y:S01]  /*10b0*/  FFMA R58, R21, R45, R58 ;  /* 0x0000002d153a7223 */ /* 0x000fe2000000003a */
[----:B------:R-:W-:Y:S01]  /*10c0*/  FFMA R62, R27, R53, R40 ;  /* 0x000000351b3e7223 */ /* 0x000fe20000000028 */
[----:B------:R-:W-:Y:S01]  /*10d0*/  FFMA R44, R8, R41, R67 ;  /* 0x00000029082c7223 */ /* 0x000fe20000000043 */
[----:B------:R-:W-:Y:S01]  /*10e0*/  FFMA R52, R17, R45, R52 ;  /* 0x0000002d11347223 */ /* 0x000fe20000000034 */
[----:B------:R-:W5:Y:S01]  /*10f0*/  LDL R40, [R57+-0x178] ;  /* 0xfffe880039287983 */ /* 0x000f620000100800 */
[----:B------:R-:W-:Y:S01]  /*1100*/  FFMA R60, R36, R41, R65 ;  /* 0x00000029243c7223 */ /* 0x000fe20000000041 */
[-C--:B------:R-:W-:Y:S01]  /*1110*/  FFMA R65, R13, R45.reuse, R48 ;  /* 0x0000002d0d417223 */ /* 0x080fe20000000030 */
[-C--:B------:R-:W-:Y:S01]  /*1120*/  FFMA R41, R9, R45.reuse, R44 ;  /* 0x0000002d09297223 */ /* 0x080fe2000000002c */
[----:B------:R0:W-:Y:S01]  /*1130*/  STL [R57+0x4], R62 ;  /* 0x0000043e39007387 */ /* 0x0001e20000100800 */
[----:B------:R-:W-:Y:S01]  /*1140*/  FFMA R45, R37, R45, R60 ;  /* 0x0000002d252d7223 */ /* 0x000fe2000000003c */
[-C--:B------:R-:W-:Y:S01]  /*1150*/  FFMA R60, R22, R49.reuse, R58 ;  /* 0x00000031163c7223 */ /* 0x080fe2000000003a */
[-C--:B------:R-:W-:Y:S01]  /*1160*/  FFMA R58, R18, R49.reuse, R52 ;  /* 0x00000031123a7223 */ /* 0x080fe20000000034 */
[----:B------:R-:W5:Y:S01]  /*1170*/  LDL R69, [R57+-0xf8] ;  /* 0xffff080039457983 */ /* 0x000f620000100800 */
[-C--:B------:R-:W-:Y:S01]  /*1180*/  FFMA R48, R14, R49.reuse, R65 ;  /* 0x000000310e307223 */ /* 0x080fe20000000041 */
[----:B------:R-:W-:-:S02]  /*1190*/  FFMA R44, R10, R49, R41 ;  /* 0x000000310a2c7223 */ /* 0x000fc40000000029 */
[----:B------:R-:W5:Y:S01]  /*11a0*/  LDL R67, [R57+-0x78] ;  /* 0xffff880039437983 */ /* 0x000f620000100800 */
[----:B0-----:R-:W-:Y:S01]  /*11b0*/  FFMA R62, R38, R49, R45 ;  /* 0x00000031263e7223 */ /* 0x001fe2000000002d */
[-C--:B------:R-:W-:Y:S02]  /*11c0*/  FFMA R68, R19, R53.reuse, R58 ;  /* 0x0000003513447223 */ /* 0x080fe4000000003a */
[----:B------:R0:W-:Y:S01]  /*11d0*/  STL [R57+0x104], R66 ;  /* 0x0001044239007387 */ /* 0x0001e20000100800 */
[----:B------:R-:W-:-:S03]  /*11e0*/  FFMA R52, R23, R53, R60 ;  /* 0x0000003517347223 */ /* 0x000fc6000000003c */
[----:B------:R1:W-:Y:S04]  /*11f0*/  STL [R57+0x84], R64 ;  /* 0x0000844039007387 */ /* 0x0003e80000100800 */
[----:B------:R-:W5:Y:S01]  /*1200*/  LDL R58, [R57+-0x1f8] ;  /* 0xfffe0800393a7983 */ /* 0x000f620000100800 */
[----:B0-----:R-:W-:-:S03]  /*1210*/  FFMA R66, R15, R53, R48 ;  /* 0x000000350f427223 */ /* 0x001fc60000000030 */
[----:B------:R-:W5:Y:S01]  /*1220*/  LDL R60, [R57+0x188] ;  /* 0x00018800393c7983 */ /* 0x000f620000100800 */
[-C--:B-1----:R-:W-:Y:S01]  /*1230*/  FFMA R64, R11, R53.reuse, R44 ;  /* 0x000000350b407223 */ /* 0x082fe2000000002c */
[----:B------:R-:W-:Y:S02]  /*1240*/  FFMA R53, R39, R53, R62 ;  /* 0x0000003527357223 */ /* 0x000fe4000000003e */
[----:B------:R-:W5:Y:S04]  /*1250*/  LDL R48, [R57+0x8c] ;  /* 0x00008c0039307983 */ /* 0x000f680000100800 */
[----:B------:R-:W5:Y:S04]  /*1260*/  LDL R62, [R57+0x10c] ;  /* 0x00010c00393e7983 */ /* 0x000f680000100800 */
[----:B------:R-:W5:Y:S04]  /*1270*/  LDL R44, [R57+0xc] ;  /* 0x00000c00392c7983 */ /* 0x000f680000100800 */
[----:B------:R0:W-:Y:S04]  /*1280*/  STL [R57+0x184], R53 ;  /* 0x0001843539007387 */ /* 0x0001e80000100800 */
[----:B------:R-:W5:Y:S04]  /*1290*/  LDL R65, [R57+-0x74] ;  /* 0xffff8c0039417983 */ /* 0x000f680000100800 */
[----:B------:R-:W5:Y:S04]  /*12a0*/  LDL R49, [R57+-0x174] ;  /* 0xfffe8c0039317983 */ /* 0x000f680000100800 */
[----:B0-----:R-:W5:Y:S04]  /*12b0*/  LDL R53, [R57+-0xf4] ;  /* 0xffff0c0039357983 */ /* 0x001f680000100800 */
[----:B------:R-:W5:Y:S04]  /*12c0*/  LDL R45, [R57+-0x1f4] ;  /* 0xfffe0c00392d7983 */ /* 0x000f680000100800 */
[----:B------:R-:W5:Y:S04]  /*12d0*/  LDL R41, [R57+0x18c] ;  /* 0x00018c0039297983 */ /* 0x000f680000100800 */
[----:B------:R2:W-:Y:S04]  /*12e0*/  STL [R57+-0x7c], R52 ;  /* 0xffff843439007387 */ /* 0x0005e80000100800 */
[----:B------:R0:W-:Y:S04]  /*12f0*/  STL [R57+-0x17c], R66 ;  /* 0xfffe844239007387 */ /* 0x0001e80000100800 */
[----:B------:R1:W-:Y:S04]  /*1300*/  STL [R57+-0x1fc], R64 ;  /* 0xfffe044039007387 */ /* 0x0003e80000100800 */
[----:B------:R5:W-:Y:S01]  /*1310*/  STL [R57+-0xfc], R68 ;  /* 0xffff044439007387 */ /* 0x000be20000100800 */
[----:B------:R-:W-:-:S04]  /*1320*/  UIADD3 UR4, UPT, UPT, UR4, 0x10, URZ ;  /* 0x0000001004047890 */ /* 0x000fc8000fffe0ff */
[----:B------:R-:W-:Y:S01]  /*1330*/  UISETP.NE.AND UP0, UPT, UR4, 0x420, UPT ;  /* 0x000004200400788c */ /* 0x000fe2000bf05270 */
[-C--:B--2---:R-:W-:Y:S01]  /*1340*/  FFMA R52, R24, R42.reuse, R63 ;  /* 0x0000002a18347223 */ /* 0x084fe2000000003f */
[----:B---3--:R-:W-:-:S04]  /*1350*/  FFMA R59, R32, R42, R59 ;  /* 0x0000002a203b7223 */ /* 0x008fc8000000003b */
[----:B------:R-:W-:Y:S01]  /*1360*/  FFMA R63, R33, R46, R59 ;  /* 0x0000002e213f7223 */ /* 0x000fe2000000003b */
[----:B----4-:R-:W-:Y:S01]  /*1370*/  FFMA R61, R28, R42, R61 ;  /* 0x0000002a1c3d7223 */ /* 0x010fe2000000003d */
[----:B------:R-:W-:Y:S02]  /*1380*/  FFMA R59, R25, R46, R52 ;  /* 0x0000002e193b7223 */ /* 0x000fe40000000034 */
[----:B0-----:R-:W-:Y:S01]  /*1390*/  FFMA R66, R34, R50, R63 ;  /* 0x0000003222427223 */ /* 0x001fe2000000003f */
[----:B------:R-:W-:Y:S01]  /*13a0*/  FFMA R61, R29, R46, R61 ;  /* 0x0000002e1d3d7223 */ /* 0x000fe2000000003d */
[----:B------:R-:W-:Y:S02]  /*13b0*/  FFMA R52, R26, R50, R59 ;  /* 0x000000321a347223 */ /* 0x000fe4000000003b */
[----:B------:R-:W-:Y:S01]  /*13c0*/  FFMA R59, R35, R54, R66 ;  /* 0x00000036233b7223 */ /* 0x000fe20000000042 */
[----:B-1----:R-:W-:Y:S01]  /*13d0*/  FFMA R64, R30, R50, R61 ;  /* 0x000000321e407223 */ /* 0x002fe2000000003d */
[----:B-----5:R-:W-:Y:S01]  /*13e0*/  FFMA R40, R12, R42, R40 ;  /* 0x0000002a0c287223 */ /* 0x020fe20000000028 */
[----:B------:R-:W-:-:S02]  /*13f0*/  FFMA R66, R27, R54, R52 ;  /* 0x000000361b427223 */ /* 0x000fc40000000034 */
[----:B------:R0:W-:Y:S01]  /*1400*/  STL [R57+0x108], R59 ;  /* 0x0001083b39007387 */ /* 0x0001e20000100800 */
[----:B------:R-:W-:Y:S01]  /*1410*/  FFMA R68, R31, R54, R64 ;  /* 0x000000361f447223 */ /* 0x000fe20000000040 */
[----:B------:R-:W-:Y:S01]  /*1420*/  FFMA R52, R16, R42, R69 ;  /* 0x0000002a10347223 */ /* 0x000fe20000000045 */
[----:B0-----:R-:W-:Y:S01]  /*1430*/  FFMA R59, R13, R46, R40 ;  /* 0x0000002e0d3b7223 */ /* 0x001fe20000000028 */
[----:B------:R-:W-:Y:S02]  /*1440*/  FFMA R64, R20, R42, R67 ;  /* 0x0000002a14407223 */ /* 0x000fe40000000043 */
[----:B------:R-:W-:Y:S01]  /*1450*/  FFMA R61, R17, R46, R52 ;  /* 0x0000002e113d7223 */ /* 0x000fe20000000034 */
[----:B------:R-:W-:Y:S01]  /*1460*/  FFMA R40, R14, R50, R59 ;  /* 0x000000320e287223 */ /* 0x000fe2000000003b */
[----:B------:R-:W-:Y:S02]  /*1470*/  FFMA R63, R21, R46, R64 ;  /* 0x0000002e153f7223 */ /* 0x000fe40000000040 */
[----:B------:R-:W-:Y:S01]  /*1480*/  FFMA R52, R18, R50, R61 ;  /* 0x0000003212347223 */ /* 0x000fe2000000003d */
[----:B------:R-:W-:Y:S01]  /*1490*/  FFMA R40, R15, R54, R40 ;  /* 0x000000360f287223 */ /* 0x000fe20000000028 */
[-C--:B------:R-:W-:Y:S01]  /*14a0*/  FFMA R58, R8, R42.reuse, R58 ;  /* 0x0000002a083a7223 */ /* 0x080fe2000000003a */
[----:B------:R-:W-:-:S03]  /*14b0*/  FFMA R60, R36, R42, R60 ;  /* 0x0000002a243c7223 */ /* 0x000fc6000000003c */
[----:B------:R-:W-:Y:S01]  /*14c0*/  FFMA R67, R9, R46, R58 ;  /* 0x0000002e09437223 */ /* 0x000fe2000000003a */
[-C--:B------:R-:W-:Y:S01]  /*14d0*/  FFMA R48, R28, R43.reuse, R48 ;  /* 0x0000002b1c307223 */ /* 0x080fe20000000030 */
[----:B------:R-:W-:Y:S01]  /*14e0*/  FFMA R64, R22, R50, R63 ;  /* 0x0000003216407223 */ /* 0x000fe2000000003f */
[-C--:B------:R-:W-:Y:S01]  /*14f0*/  FFMA R62, R32, R43.reuse, R62 ;  /* 0x0000002b203e7223 */ /* 0x080fe2000000003e */
[----:B------:R-:W-:Y:S01]  /*1500*/  FFMA R69, R37, R46, R60 ;  /* 0x0000002e25457223 */ /* 0x000fe2000000003c */
[----:B------:R-:W-:Y:S02]  /*1510*/  FFMA R44, R24, R43, R44 ;  /* 0x0000002b182c7223 */ /* 0x000fe4000000002c */
[-C--:B------:R-:W-:Y:S01]  /*1520*/  FFMA R63, R33, R47.reuse, R62 ;  /* 0x0000002f213f7223 */ /* 0x080fe2000000003e */
[-C--:B------:R-:W-:Y:S01]  /*1530*/  FFMA R61, R29, R47.reuse, R48 ;  /* 0x0000002f1d3d7223 */ /* 0x080fe20000000030 */
[----:B------:R-:W-:Y:S01]  /*1540*/  FFMA R59, R25, R47, R44 ;  /* 0x0000002f193b7223 */ /* 0x000fe2000000002c */
[----:B------:R-:W-:Y:S01]  /*1550*/  FFMA R52, R19, R54, R52 ;  /* 0x0000003613347223 */ /* 0x000fe20000000034 */
[-C--:B------:R-:W-:Y:S01]  /*1560*/  FFMA R46, R10, R50.reuse, R67 ;  /* 0x000000320a2e7223 */ /* 0x080fe20000000043 */
[----:B------:R0:W-:Y:S01]  /*1570*/  STL [R57+-0x178], R40 ;  /* 0xfffe882839007387 */ /* 0x0001e20000100800 */
[----:B------:R-:W-:Y:S01]  /*1580*/  FFMA R50, R38, R50, R69 ;  /* 0x0000003226327223 */ /* 0x000fe20000000045 */
[-C--:B------:R-:W-:Y:S01]  /*1590*/  FFMA R44, R34, R51.reuse, R63 ;  /* 0x00000033222c7223 */ /* 0x080fe2000000003f */
[-C--:B------:R-:W-:Y:S01]  /*15a0*/  FFMA R42, R30, R51.reuse, R61 ;  /* 0x000000331e2a7223 */ /* 0x080fe2000000003d */
[-C--:B------:R-:W-:Y:S01]  /*15b0*/  FFMA R64, R23, R54.reuse, R64 ;  /* 0x0000003617407223 */ /* 0x080fe20000000040 */
[----:B------:R1:W-:Y:S01]  /*15c0*/  STL [R57+-0xf8], R52 ;  /* 0xffff083439007387 */ /* 0x0003e20000100800 */
[-C--:B------:R-:W-:Y:S01]  /*15d0*/  FFMA R58, R11, R54.reuse, R46 ;  /* 0x000000360b3a7223 */ /* 0x080fe2000000002e */
[----:B------:R-:W-:Y:S01]  /*15e0*/  FFMA R60, R39, R54, R50 ;  /* 0x00000036273c7223 */ /* 0x000fe20000000032 */
[----:B0-----:R-:W-:Y:S01]  /*15f0*/  FFMA R40, R26, R51, R59 ;  /* 0x000000331a287223 */ /* 0x001fe2000000003b */
[----:B------:R-:W-:Y:S01]  /*1600*/  FFMA R54, R35, R55, R44 ;  /* 0x0000003723367223 */ /* 0x000fe2000000002c */
[-C--:B------:R-:W-:Y:S01]  /*1610*/  FFMA R46, R20, R43.reuse, R65 ;  /* 0x0000002b142e7223 */ /* 0x080fe20000000041 */
[----:B------:R-:W-:Y:S01]  /*1620*/  FFMA R44, R16, R43, R53 ;  /* 0x0000002b102c7223 */ /* 0x000fe20000000035 */
[-C--:B------:R-:W-:Y:S01]  /*1630*/  FFMA R50, R27, R55.reuse, R40 ;  /* 0x000000371b327223 */ /* 0x080fe20000000028 */
[----:B-1----:R-:W-:Y:S01]  /*1640*/  FFMA R52, R31, R55, R42 ;  /* 0x000000371f347223 */ /* 0x002fe2000000002a */
[-C--:B------:R-:W-:Y:S01]  /*1650*/  FFMA R42, R12, R43.reuse, R49 ;  /* 0x0000002b0c2a7223 */ /* 0x080fe20000000031 */
[-C--:B------:R-:W-:Y:S01]  /*1660*/  FFMA R40, R8, R43.reuse, R45 ;  /* 0x0000002b08287223 */ /* 0x080fe2000000002d */
[----:B------:R-:W-:Y:S01]  /*1670*/  FFMA R48, R36, R43, R41 ;  /* 0x0000002b24307223 */ /* 0x000fe20000000029 */
        /* <DEDUP_REMOVED lines=15> */
[----:B------:R-:W-:Y:S04]  /*1770*/  STL [R57+0x88], R68 ;  /* 0x0000884439007387 */ /* 0x000fe80000100800 */
[----:B------:R-:W-:Y:S04]  /*1780*/  STL [R57+0x8], R66 ;  /* 0x0000084239007387 */ /* 0x000fe80000100800 */
[----:B------:R-:W-:Y:S04]  /*1790*/  STL [R57+-0x78], R64 ;  /* 0xffff884039007387 */ /* 0x000fe80000100800 */
[----:B------:R-:W-:Y:S04]  /*17a0*/  STL [R57+-0x1f8], R58 ;  /* 0xfffe083a39007387 */ /* 0x000fe80000100800 */
[----:B------:R-:W-:Y:S04]  /*17b0*/  STL [R57+0x188], R60 ;  /* 0x0001883c39007387 */ /* 0x000fe80000100800 */
[----:B------:R-:W-:Y:S04]  /*17c0*/  STL [R57+0x10c], R54 ;  /* 0x00010c3639007387 */ /* 0x000fe80000100800 */
[----:B------:R-:W-:Y:S04]  /*17d0*/  STL [R57+0x8c], R52 ;  /* 0x00008c3439007387 */ /* 0x000fe80000100800 */
[----:B------:R-:W-:Y:S04]  /*17e0*/  STL [R57+0xc], R50 ;  /* 0x00000c3239007387 */ /* 0x000fe80000100800 */
[----:B------:R-:W-:Y:S04]  /*17f0*/  STL [R57+-0x74], R46 ;  /* 0xffff8c2e39007387 */ /* 0x000fe80000100800 */
[----:B------:R-:W-:Y:S04]  /*1800*/  STL [R57+-0xf4], R44 ;  /* 0xffff0c2c39007387 */ /* 0x000fe80000100800 */
[----:B------:R-:W-:Y:S04]  /*1810*/  STL [R57+-0x174], R42 ;  /* 0xfffe8c2a39007387 */ /* 0x000fe80000100800 */
[----:B------:R-:W-:Y:S04]  /*1820*/  STL [R57+-0x1f4], R40 ;  /* 0xfffe0c2839007387 */ /* 0x000fe80000100800 */
[----:B------:R0:W-:Y:S02]  /*1830*/  STL [R57+0x18c], R48 ;  /* 0x00018c3039007387 */ /* 0x0001e40000100800 */
[----:B0-----:R-:W-:Y:S01]  /*1840*/  IADD3 R57, PT, PT, R57, 0x10, RZ ;  /* 0x0000001039397810 */ /* 0x001fe20007ffe0ff */
[----:B------:R-:W-:Y:S06]  /*1850*/  BRA.U UP0, `(.L_x_0) ;  /* 0xfffffff100e07547 */ /* 0x000fec000b83ffff */
[----:B------:R0:W1:Y:S01]  /*1860*/  LDS.128 R8, [R6+0x20] ;  /* 0x0000200006087984 */ /* 0x0000620000000c00 */
[----:B------:R-:W2:Y:S01]  /*1870*/  S2UR UR5, SR_CgaCtaId ;  /* 0x00000000000579c3 */ /* 0x000ea20000008800 */
[----:B------:R-:W-:Y:S01]  /*1880*/  UMOV UR4, 0x400 ;  /* 0x0000040000047882 */ /* 0x000fe20000000000 */
[----:B------:R-:W-:Y:S01]  /*1890*/  HFMA2 R40, -RZ, RZ, 0, 0 ;  /* 0x00000000ff287431 */ /* 0x000fe200000001ff */
[----:B------:R0:W3:Y:S01]  /*18a0*/  LDS.128 R12, [R6+0x220] ;  /* 0x00022000060c7984 */ /* 0x0000e20000000c00 */
[----:B------:R-:W-:-:S03]  /*18b0*/  UIADD3 UR4, UPT, UPT, UR4, 0x1000, URZ ;  /* 0x0000100004047890 */ /* 0x000fc6000fffe0ff */
[----:B------:R0:W4:Y:S04]  /*18c0*/  LDS.128 R16, [R6+0x420] ;  /* 0x0004200006107984 */ /* 0x0001280000000c00 */
[----:B------:R0:W0:Y:S04]  /*18d0*/  LDS.128 R20, [R6+0x620] ;  /* 0x0006200006147984 */ /* 0x0000280000000c00 */
[----:B------:R0:W0:Y:S04]  /*18e0*/  LDS.128 R24, [R6+0x820] ;  /* 0x0008200006187984 */ /* 0x0000280000000c00 */
[----:B------:R0:W0:Y:S04]  /*18f0*/  LDS.128 R28, [R6+0xa20] ;  /* 0x000a2000061c7984 */ /* 0x0000280000000c00 */
[----:B------:R0:W0:Y:S01]  /*1900*/  LDS.128 R32, [R6+0xc20] ;  /* 0x000c200006207984 */ /* 0x0000220000000c00 */
[----:B--2---:R-:W-:-:S03]  /*1910*/  ULEA UR4, UR5, UR4, 0x18 ;  /* 0x0000000405047291 */ /* 0x004fc6000f8ec0ff */
[----:B------:R2:W0:Y:S09]  /*1920*/  LDS.128 R36, [R6+0xe20] ;  /* 0x000e200006247984 */ /* 0x0004320000000c00 */
.L_x_1:
[----:B0-----:R-:W-:-:S05]  /*1930*/  LEA R41, R40, R4, 0x2 ;  /* 0x0000000428297211 */ /* 0x001fca00078e10ff */
[----:B------:R-:W0:Y:S04]  /*1940*/  LDL R55, [R41+0x220] ;  /* 0x0002200029377983 */ /* 0x000e280000100800 */
[----:B------:R-:W5:Y:S04]  /*1950*/  LDL R57, [R41+0x1a0] ;  /* 0x0001a00029397983 */ /* 0x000f680000100800 */
[----:B------:R-:W4:Y:S04]  /*1960*/  LDL R59, [R41+0x120] ;  /* 0x00012000293b7983 */ /* 0x000f280000100800 */
[----:B------:R-:W3:Y:S04]  /*1970*/  LDL R61, [R41+0xa0] ;  /* 0x0000a000293d7983 */ /* 0x000ee80000100800 */
[----:B------:R-:W2:Y:S04]  /*1980*/  LDL R51, [R41+0x320] ;  /* 0x0003200029337983 */ /* 0x000ea80000100800 */
[----:B------:R-:W3:Y:S04]  /*1990*/  LDL R53, [R41+0x2a0] ;  /* 0x0002a00029357983 */ /* 0x000ee80000100800 */
[----:B------:R-:W1:Y:S04]  /*19a0*/  LDL R47, [R41+0x20] ;  /* 0x00002000292f7983 */ /* 0x000e680000100800 */
[----:B------:R-:W3:Y:S01]  /*19b0*/  LDL R45, [R41+0x3a0] ;  /* 0x0003a000292d7983 */ /* 0x000ee20000100800 */
[----:B------:R-:W-:-:S02]  /*19c0*/  IADD3 R42, PT, PT, R7, R40, RZ ;  /* 0x00000028072a7210 */ /* 0x000fc40007ffe0ff */
[----:B------:R-:W-:Y:S02]  /*19d0*/  IADD3 R40, PT, PT, R40, 0x1, RZ ;  /* 0x0000000128287810 */ /* 0x000fe40007ffe0ff */
[----:B------:R-:W-:Y:S02]  /*19e0*/  LEA R46, R42, UR4, 0x2 ;  /* 0x000000042a2e7c11 */ /* 0x000fe4000f8e10ff */
[----:B------:R-:W-:-:S03]  /*19f0*/  ISETP.NE.AND P1, PT, R40, 0x8, PT ;  /* 0x000000082800780c */ /* 0x000fc60003f25270 */
[----:B------:R-:W0:Y:S04]  /*1a00*/  LDS R49, [R46] ;  /* 0x000000002e317984 */ /* 0x000e280000000800 */
[----:B------:R-:W4:Y:S04]  /*1a10*/  LDS R44, [R46+0x200] ;  /* 0x000200002e2c7984 */ /* 0x000f280000000800 */
[----:B------:R-:W4:Y:S04]  /*1a20*/  LDS R43, [R46+0x400] ;  /* 0x000400002e2b7984 */ /* 0x000f280000000800 */
[----:B------:R-:W4:Y:S01]  /*1a30*/  LDS R42, [R46+0x600] ;  /* 0x000600002e2a7984 */ /* 0x000f220000000800 */
[-C--:B0-----:R-:W-:Y:S01]  /*1a40*/  FFMA R52, R24, R49.reuse, R55 ;  /* 0x0000003118347223 */ /* 0x081fe20000000037 */
[-C--:B-----5:R-:W-:Y:S01]  /*1a50*/  FFMA R50, R20, R49.reuse, R57 ;  /* 0x0000003114327223 */ /* 0x0a0fe20000000039 */
[----:B----4-:R-:W-:-:S02]  /*1a60*/  FFMA R48, R16, R49, R59 ;  /* 0x0000003110307223 */ /* 0x010fc4000000003b */
[-C--:B------:R-:W-:Y:S01]  /*1a70*/  FFMA R59, R25, R44.reuse, R52 ;  /* 0x0000002c193b7223 */ /* 0x080fe20000000034 */
[-C--:B------:R-:W-:Y:S01]  /*1a80*/  FFMA R57, R21, R44.reuse, R50 ;  /* 0x0000002c15397223 */ /* 0x080fe20000000032 */
[----:B------:R-:W-:Y:S02]  /*1a90*/  FFMA R55, R17, R44, R48 ;  /* 0x0000002c11377223 */ /* 0x000fe40000000030 */
[-C--:B------:R-:W-:Y:S01]  /*1aa0*/  FFMA R52, R26, R43.reuse, R59 ;  /* 0x0000002b1a347223 */ /* 0x080fe2000000003b */
[-C--:B------:R-:W-:Y:S01]  /*1ab0*/  FFMA R50, R22, R43.reuse, R57 ;  /* 0x0000002b16327223 */ /* 0x080fe20000000039 */
[----:B------:R-:W-:Y:S02]  /*1ac0*/  FFMA R48, R18, R43, R55 ;  /* 0x0000002b12307223 */ /* 0x000fe40000000037 */
[-C--:B------:R-:W-:Y:S01]  /*1ad0*/  FFMA R60, R27, R42.reuse, R52 ;  /* 0x0000002a1b3c7223 */ /* 0x080fe20000000034 */
[-C--:B------:R-:W-:Y:S01]  /*1ae0*/  FFMA R58, R23, R42.reuse, R50 ;  /* 0x0000002a173a7223 */ /* 0x080fe20000000032 */
[-C--:B--2---:R-:W-:Y:S01]  /*1af0*/  FFMA R52, R32, R49.reuse, R51 ;  /* 0x0000003120347223 */ /* 0x084fe20000000033 */
[----:B------:R-:W-:Y:S01]  /*1b00*/  FFMA R56, R19, R42, R48 ;  /* 0x0000002a13387223 */ /* 0x000fe20000000030 */
[-C--:B---3--:R-:W-:Y:S01]  /*1b10*/  FFMA R48, R12, R49.reuse, R61 ;  /* 0x000000310c307223 */ /* 0x088fe2000000003d */
[-C--:B------:R-:W-:Y:S01]  /*1b20*/  FFMA R50, R28, R49.reuse, R53 ;  /* 0x000000311c327223 */ /* 0x080fe20000000035 */
[-C--:B------:R-:W-:Y:S01]  /*1b30*/  FFMA R51, R33, R44.reuse, R52 ;  /* 0x0000002c21337223 */ /* 0x080fe20000000034 */
[-C--:B-1----:R-:W-:Y:S01]  /*1b40*/  FFMA R46, R8, R49.reuse, R47 ;  /* 0x00000031082e7223 */ /* 0x082fe2000000002f */
[-C--:B------:R-:W-:Y:S01]  /*1b50*/  FFMA R47, R13, R44.reuse, R48 ;  /* 0x0000002c0d2f7223 */ /* 0x080fe20000000030 */
[----:B------:R0:W-:Y:S01]  /*1b60*/  STL [R41+0x220], R60 ;  /* 0x0002203c29007387 */ /* 0x0001e20000100800 */
[----:B------:R-:W-:Y:S01]  /*1b70*/  FFMA R54, R36, R49, R45 ;  /* 0x0000003124367223 */ /* 0x000fe2000000002d */
[-C--:B------:R-:W-:Y:S01]  /*1b80*/  FFMA R49, R29, R44.reuse, R50 ;  /* 0x0000002c1d317223 */ /* 0x080fe20000000032 */
[-C--:B------:R-:W-:Y:S01]  /*1b90*/  FFMA R45, R9, R44.reuse, R46 ;  /* 0x0000002c092d7223 */ /* 0x080fe2000000002e */
[-C--:B------:R-:W-:Y:S01]  /*1ba0*/  FFMA R46, R14, R43.reuse, R47 ;  /* 0x0000002b0e2e7223 */ /* 0x080fe2000000002f */
        /* <DEDUP_REMOVED lines=10> */
[----:B------:R0:W-:Y:S04]  /*1c50*/  STL [R41+0x1a0], R58 ;  /* 0x0001a03a29007387 */ /* 0x0001e80000100800 */
[----:B------:R0:W-:Y:S04]  /*1c60*/  STL [R41+0x120], R56 ;  /* 0x0001203829007387 */ /* 0x0001e80000100800 */
[----:B------:R0:W-:Y:S04]  /*1c70*/  STL [R41+0xa0], R46 ;  /* 0x0000a02e29007387 */ /* 0x0001e80000100800 */
[----:B------:R0:W-:Y:S04]  /*1c80*/  STL [R41+0x320], R50 ;  /* 0x0003203229007387 */ /* 0x0001e80000100800 */
[----:B------:R0:W-:Y:S04]  /*1c90*/  STL [R41+0x2a0], R48 ;  /* 0x0002a03029007387 */ /* 0x0001e80000100800 */
[----:B------:R0:W-:Y:S04]  /*1ca0*/  STL [R41+0x20], R44 ;  /* 0x0000202c29007387 */ /* 0x0001e80000100800 */
[----:B------:R0:W-:Y:S01]  /*1cb0*/  STL [R41+0x3a0], R52 ;  /* 0x0003a03429007387 */ /* 0x0001e20000100800 */
[----:B------:R-:W-:Y:S05]  /*1cc0*/  @P1 BRA `(.L_x_1) ;  /* 0xfffffffc00181947 */ /* 0x000fea000383ffff */
[----:B------:R1:W2:Y:S01]  /*1cd0*/  LDS.128 R8, [R6+0x40] ;  /* 0x0000400006087984 */ /* 0x0002a20000000c00 */
[----:B------:R-:W-:-:S03]  /*1ce0*/  MOV R40, RZ ;  /* 0x000000ff00287202 */ /* 0x000fc60000000f00 */
[----:B------:R1:W3:Y:S04]  /*1cf0*/  LDS.128 R12, [R6+0x240] ;  /* 0x00024000060c7984 */ /* 0x0002e80000000c00 */
[----:B------:R1:W4:Y:S04]  /*1d00*/  LDS.128 R16, [R6+0x440] ;  /* 0x0004400006107984 */ /* 0x0003280000000c00 */
[----:B------:R1:W0:Y:S04]  /*1d10*/  LDS.128 R20, [R6+0x640] ;  /* 0x0006400006147984 */ /* 0x0002280000000c00 */
[----:B------:R1:W0:Y:S04]  /*1d20*/  LDS.128 R24, [R6+0x840] ;  /* 0x0008400006187984 */ /* 0x0002280000000c00 */
[----:B------:R1:W0:Y:S04]  /*1d30*/  LDS.128 R28, [R6+0xa40] ;  /* 0x000a4000061c7984 */ /* 0x0002280000000c00 */
[----:B------:R1:W0:Y:S04]  /*1d40*/  LDS.128 R32, [R6+0xc40] ;  /* 0x000c400006207984 */ /* 0x0002280000000c00 */
[----:B------:R1:W0:Y:S02]  /*1d50*/  LDS.128 R36, [R6+0xe40] ;  /* 0x000e400006247984 */ /* 0x0002240000000c00 */
.L_x_2:
[----:B0-----:R-:W-:-:S05]  /*1d60*/  LEA R41, R40, R4, 0x2 ;  /* 0x0000000428297211 */ /* 0x001fca00078e10ff */
[----:B------:R-:W5:Y:S04]  /*1d70*/  LDL R55, [R41+0x240] ;  /* 0x0002400029377983 */ /* 0x000f680000100800 */
[----:B------:R-:W2:Y:S04]  /*1d80*/  LDL R57, [R41+0x1c0] ;  /* 0x0001c00029397983 */ /* 0x000ea80000100800 */
[----:B------:R-:W4:Y:S04]  /*1d90*/  LDL R59, [R41+0x140] ;  /* 0x00014000293b7983 */ /* 0x000f280000100800 */
[----:B------:R-:W3:Y:S04]  /*1da0*/  LDL R61, [R41+0xc0] ;  /* 0x0000c000293d7983 */ /* 0x000ee80000100800 */
[----:B------:R-:W3:Y:S04]  /*1db0*/  LDL R51, [R41+0x340] ;  /* 0x0003400029337983 */ /* 0x000ee80000100800 */
[----:B------:R-:W3:Y:S04]  /*1dc0*/  LDL R53, [R41+0x2c0] ;  /* 0x0002c00029357983 */ /* 0x000ee80000100800 */
[----:B------:R-:W3:Y:S04]  /*1dd0*/  LDL R47, [R41+0x40] ;  /* 0x00004000292f7983 */ /* 0x000ee80000100800 */
[----:B------:R-:W3:Y:S01]  /*1de0*/  LDL R45, [R41+0x3c0] ;  /* 0x0003c000292d7983 */ /* 0x000ee20000100800 */
[----:B------:R-:W-:-:S02]  /*1df0*/  IADD3 R42, PT, PT, R7, R40, RZ ;  /* 0x00000028072a7210 */ /* 0x000fc40007ffe0ff */
[----:B------:R-:W-:Y:S02]  /*1e00*/  IADD3 R40, PT, PT, R40, 0x1, RZ ;  /* 0x0000000128287810 */ /* 0x000fe40007ffe0ff */
[----:B------:R-:W-:Y:S02]  /*1e10*/  LEA R46, R42, UR4, 0x2 ;  /* 0x000000042a2e7c11 */ /* 0x000fe4000f8e10ff */
[----:B------:R-:W-:-:S03]  /*1e20*/  ISETP.NE.AND P1, PT, R40, 0x8, PT ;  /* 0x000000082800780c */ /* 0x000fc60003f25270 */
[----:B------:R-:W5:Y:S04]  /*1e30*/  LDS R49, [R46] ;  /* 0x000000002e317984 */ /* 0x000f680000000800 */
[----:B------:R-:W0:Y:S04]  /*1e40*/  LDS R44, [R46+0x200] ;  /* 0x000200002e2c7984 */ /* 0x000e280000000800 */
[----:B------:R-:W1:Y:S04]  /*1e50*/  LDS R43, [R46+0x400] ;  /* 0x000400002e2b7984 */ /* 0x000e680000000800 */
[----:B------:R-:W1:Y:S01]  /*1e60*/  LDS R42, [R46+0x600] ;  /* 0x000600002e2a7984 */ /* 0x000e620000000800 */
[-C--:B-----5:R-:W-:Y:S01]  /*1e70*/  FFMA R52, R24, R49.reuse, R55 ;  /* 0x0000003118347223 */ /* 0x0a0fe20000000037 */
[-C--:B--2---:R-:W-:Y:S01]  /*1e80*/  FFMA R50, R20, R49.reuse, R57 ;  /* 0x0000003114327223 */ /* 0x084fe20000000039 */
[----:B----4-:R-:W-:-:S02]  /*1e90*/  FFMA R48, R16, R49, R59 ;  /* 0x0000003110307223 */ /* 0x010fc4000000003b */
[-C--:B0-----:R-:W-:Y:S01]  /*1ea0*/  FFMA R59, R25, R44.reuse, R52 ;  /* 0x0000002c193b7223 */ /* 0x081fe20000000034 */
[-C--:B------:R-:W-:Y:S01]  /*1eb0*/  FFMA R57, R21, R44.reuse, R50 ;  /* 0x0000002c15397223 */ /* 0x080fe20000000032 */
[----:B------:R-:W-:Y:S02]  /*1ec0*/  FFMA R55, R17, R44, R48 ;  /* 0x0000002c11377223 */ /* 0x000fe40000000030 */
[-C--:B-1----:R-:W-:Y:S01]  /*1ed0*/  FFMA R52, R26, R43.reuse, R59 ;  /* 0x0000002b1a347223 */ /* 0x082fe2000000003b */
[-C--:B------:R-:W-:Y:S01]  /*1ee0*/  FFMA R50, R22, R43.reuse, R57 ;  /* 0x0000002b16327223 */ /* 0x080fe20000000039 */
[----:B------:R-:W-:Y:S02]  /*1ef0*/  FFMA R48, R18, R43, R55 ;  /* 0x0000002b12307223 */ /* 0x000fe40000000037 */
[-C--:B------:R-:W-:Y:S01]  /*1f00*/  FFMA R60, R27, R42.reuse, R52 ;  /* 0x0000002a1b3c7223 */ /* 0x080fe20000000034 */
[-C--:B------:R-:W-:Y:S01]  /*1f10*/  FFMA R58, R23, R42.reuse, R50 ;  /* 0x0000002a173a7223 */ /* 0x080fe20000000032 */
[-C--:B---3--:R-:W-:Y:S01]  /*1f20*/  FFMA R52, R32, R49.reuse, R51 ;  /* 0x0000003120347223 */ /* 0x088fe20000000033 */
[----:B------:R-:W-:Y:S01]  /*1f30*/  FFMA R56, R19, R42, R48 ;  /* 0x0000002a13387223 */ /* 0x000fe20000000030 */
[-C--:B------:R-:W-:Y:S01]  /*1f40*/  FFMA R48, R12, R49.reuse, R61 ;  /* 0x000000310c307223 */ /* 0x080fe2000000003d */
[-C--:B------:R-:W-:Y:S01]  /*1f50*/  FFMA R50, R28, R49.reuse, R53 ;  /* 0x000000311c327223 */ /* 0x080fe20000000035 */
[-C--:B------:R-:W-:Y:S01]  /*1f60*/  FFMA R51, R33, R44.reuse, R52 ;  /* 0x0000002c21337223 */ /* 0x080fe20000000034 */
[-C--:B------:R-:W-:Y:S01]  /*1f70*/  FFMA R46, R8, R49.reuse, R47 ;  /* 0x00000031082e7223 */ /* 0x080fe2000000002f */
        /* <DEDUP_REMOVED lines=25> */
[----:B------:R-:W-:-:S03]  /*2110*/  HFMA2 R40, -RZ, RZ, 0, 0 ;  /* 0x00000000ff287431 */ /* 0x000fc600000001ff */
[----:B------:R1:W3:Y:S04]  /*2120*/  LDS.128 R12, [R6+0x260] ;  /* 0x00026000060c7984 */ /* 0x0002e80000000c00 */
[----:B------:R1:W4:Y:S04]  /*2130*/  LDS.128 R16, [R6+0x460] ;  /* 0x0004600006107984 */ /* 0x0003280000000c00 */
[----:B------:R1:W0:Y:S04]  /*2140*/  LDS.128 R20, [R6+0x660] ;  /* 0x0006600006147984 */ /* 0x0002280000000c00 */
[----:B------:R1:W0:Y:S04]  /*2150*/  LDS.128 R24, [R6+0x860] ;  /* 0x0008600006187984 */ /* 0x0002280000000c00 */
[----:B------:R1:W0:Y:S04]  /*2160*/  LDS.128 R28, [R6+0xa60] ;  /* 0x000a6000061c7984 */ /* 0x0002280000000c00 */
[----:B------:R1:W0:Y:S04]  /*2170*/  LDS.128 R32, [R6+0xc60] ;  /* 0x000c600006207984 */ /* 0x0002280000000c00 */
[----:B------:R1:W0:Y:S02]  /*2180*/  LDS.128 R36, [R6+0xe60] ;  /* 0x000e600006247984 */ /* 0x0002240000000c00 */
.L_x_3:
[----:B-1----:R-:W-:-:S05]  /*2190*/  LEA R6, R40, R4, 0x2 ;  /* 0x0000000428067211 */ /* 0x002fca00078e10ff */
        /* <DEDUP_REMOVED lines=8> */
[----:B0-----:R-:W-:-:S02]  /*2220*/  IADD3 R41, PT, PT, R7, R40, RZ ;  /* 0x0000002807297210 */ /* 0x001fc40007ffe0ff */
        /* <DEDUP_REMOVED lines=15> */
[-C--:B------:R-:W-:Y:S02]  /*2320*/  FFMA R50, R18, R41.reuse, R49 ;  /* 0x0000002912327223 */ /* 0x080fe40000000031 */
[-C--:B------:R-:W-:Y:S01]  /*2330*/  FFMA R59, R27, R42.reuse, R54 ;  /* 0x0000002a1b3b7223 */ /* 0x080fe20000000036 */
[----:B------:R-:W-:Y:S01]  /*2340*/  FFMA R51, R23, R42, R52 ;  /* 0x0000002a17337223 */ /* 0x000fe20000000034 */
[----:B---3--:R-:W-:Y:S01]  /*2350*/  FFMA R54, R32, R48, R45 ;  /* 0x0000003020367223 */ /* 0x008fe2000000002d */
[----:B------:R-:W-:Y:S01]  /*2360*/  FFMA R53, R19, R42, R50 ;  /* 0x0000002a13357223 */ /* 0x000fe20000000032 */
[-C--:B------:R-:W-:Y:S01]  /*2370*/  FFMA R50, R12, R48.reuse, R55 ;  /* 0x000000300c327223 */ /* 0x080fe20000000037 */
[-C--:B------:R-:W-:Y:S01]  /*2380*/  FFMA R52, R28, R48.reuse, R47 ;  /* 0x000000301c347223 */ /* 0x080fe2000000002f */
[----:B------:R0:W-:Y:S01]  /*2390*/  STL [R6+0x1e0], R51 ;  /* 0x0001e03306007387 */ /* 0x0001e20000100800 */
[----:B------:R-:W-:Y:S01]  /*23a0*/  FFMA R46, R8, R48, R57 ;  /* 0x00000030082e7223 */ /* 0x000fe20000000039 */
[-C--:B------:R-:W-:Y:S01]  /*23b0*/  FFMA R45, R13, R44.reuse, R50 ;  /* 0x0000002c0d2d7223 */ /* 0x080fe20000000032 */
[-C--:B------:R-:W-:Y:S01]  /*23c0*/  FFMA R49, R33, R44.reuse, R54 ;  /* 0x0000002c21317223 */ /* 0x080fe20000000036 */
[----:B------:R-:W-:Y:S01]  /*23d0*/  FFMA R47, R29, R44, R52 ;  /* 0x0000002c1d2f7223 */ /* 0x000fe20000000034 */
[----:B------:R-:W-:Y:S01]  /*23e0*/  FFMA R48, R36, R48, R43 ;  /* 0x0000003024307223 */ /* 0x000fe2000000002b */
[-C--:B------:R-:W-:Y:S01]  /*23f0*/  FFMA R43, R9, R44.reuse, R46 ;  /* 0x0000002c092b7223 */ /* 0x080fe2000000002e */
[-C--:B------:R-:W-:Y:S01]  /*2400*/  FFMA R46, R14, R41.reuse, R45 ;  /* 0x000000290e2e7223 */ /* 0x080fe2000000002d */
[-C--:B------:R-:W-:Y:S01]  /*2410*/  FFMA R50, R34, R41.reuse, R49 ;  /* 0x0000002922327223 */ /* 0x080fe20000000031 */
[----:B------:R1:W-:Y:S01]  /*2420*/  STL [R6+0x260], R59 ;  /* 0x0002603b06007387 */ /* 0x0003e20000100800 */
[----:B0-----:R-:W-:Y:S01]  /*2430*/  FFMA R51, R37, R44, R48 ;  /* 0x0000002c25337223 */ /* 0x001fe20000000030 */
        /* <DEDUP_REMOVED lines=13> */
[----:B------:R1:W-:Y:S01]  /*2510*/  STL [R6+0x3e0], R49 ;  /* 0x0003e03106007387 */ /* 0x0003e20000100800 */
[----:B------:R-:W-:Y:S05]  /*2520*/  @P1 BRA `(.L_x_3) ;  /* 0xfffffffc00181947 */ /* 0x000fea000383ffff */
[----:B------:R-:W-:Y:S01]  /*2530*/  HFMA2 R56, -RZ, RZ, 0, 5.9604644775390625e-08 ;  /* 0x00000001ff387431 */ /* 0x000fe200000001ff */
[----:B------:R-:W-:Y:S01]  /*2540*/  UPLOP3.LUT UP0, UPT, UPT, UPT, UPT, 0x40, 0x4 ;  /* 0x000000000004789c */ /* 0x000fe20003f0e870 */
[----:B------:R-:W-:Y:S10]  /*2550*/  BRA.U UP1, `(.L_x_4) ;  /* 0xffffffe501347547 */ /* 0x000ff4000b83ffff */
[----:B------:R-:W-:Y:S05]  /*2560*/  @P0 BRA `(.L_x_5) ;  /* 0xffffffdc00c00947 */ /* 0x000fea000383ffff */
[----:B------:R-:W1:Y:S01]  /*2570*/  S2R R7, SR_TID.X ;  /* 0x0000000000077919 */ /* 0x000e620000002100 */
[----:B------:R-:W0:Y:S01]  /*2580*/  LDC.64 R4, c[0x0][0x390] ;  /* 0x0000e400ff047b82 */ /* 0x000e220000000a00 */
[C---:B------:R-:W-:Y:S01]  /*2590*/  SHF.L.U32 R3, R2.reuse, 0xe, RZ ;  /* 0x0000000e02037819 */ /* 0x040fe200000006ff */
[----:B------:R-:W-:Y:S01]  /*25a0*/  UMOV UR4, URZ ;  /* 0x000000ff00047c82 */ /* 0x000fe20008000000 */
[----:B------:R-:W-:Y:S02]  /*25b0*/  SHF.L.U32 R2, R2, 0x7, RZ ;  /* 0x0000000702027819 */ /* 0x000fe400000006ff */
[----:B------:R-:W-:Y:S02]  /*25c0*/  LOP3.LUT R3, R3, 0x7ff80000, RZ, 0xc0, !PT ;  /* 0x7ff8000003037812 */ /* 0x000fe400078ec0ff */
[----:B------:R-:W-:Y:S02]  /*25d0*/  LOP3.LUT R2, R2, 0xf80, RZ, 0xc0, !PT ;  /* 0x00000f8002027812 */ /* 0x000fe400078ec0ff */
[----:B-1----:R-:W-:-:S02]  /*25e0*/  SHF.L.U32 R6, R7, 0xa, RZ ;  /* 0x0000000a07067819 */ /* 0x002fc400000006ff */
[----:B------:R-:W-:Y:S02]  /*25f0*/  SHF.L.U32 R7, R7, 0x3, RZ ;  /* 0x0000000307077819 */ /* 0x000fe400000006ff */
[----:B------:R-:W-:Y:S02]  /*2600*/  LOP3.LUT R3, R3, 0xc000, R6, 0xf8, !PT ;  /* 0x0000c00003037812 */ /* 0x000fe400078ef806 */
[----:B------:R-:W-:Y:S02]  /*2610*/  LOP3.LUT R6, R7, 0x78, RZ, 0xc0, !PT ;  /* 0x0000007807067812 */ /* 0x000fe400078ec0ff */
[----:B------:R-:W-:-:S04]  /*2620*/  LOP3.LUT R3, R3, R2, RZ, 0xfc, !PT ;  /* 0x0000000203037212 */ /* 0x000fc800078efcff */
[----:B------:R-:W-:-:S05]  /*2630*/  IADD3 R3, PT, PT, R6, R3, RZ ;  /* 0x0000000306037210 */ /* 0x000fca0007ffe0ff */
[----:B0-----:R-:W-:-:S03]  /*2640*/  IMAD.WIDE.U32 R2, R3, 0x4, R4 ;  /* 0x0000000403027825 */ /* 0x001fc600078e0004 */
[----:B------:R-:W-:-:S04]  /*2650*/  IADD3 R68, P0, PT, R2, 0x100000, RZ ;  /* 0x0010000002447810 */ /* 0x000fc80007f1e0ff */
[----:B------:R-:W-:-:S09]  /*2660*/  IADD3.X R69, PT, PT, RZ, R3, RZ, P0, !PT ;  /* 0x00000003ff457210 */ /* 0x000fd200007fe4ff */
.L_x_6:
[----:B0-----:R-:W2:Y:S04]  /*2670*/  LDL.128 R4, [R0+-0x200] ;  /* 0xfffe000000047983 */ /* 0x001ea80000100c00 */
[----:B------:R-:W3:Y:S04]  /*2680*/  LDL.128 R8, [R0+-0x180] ;  /* 0xfffe800000087983 */ /* 0x000ee80000100c00 */
[----:B------:R-:W4:Y:S04]  /*2690*/  LDL.128 R12, [R0+-0x100] ;  /* 0xffff0000000c7983 */ /* 0x000f280000100c00 */
[----:B------:R-:W5:Y:S04]  /*26a0*/  LDL.128 R16, [R0+-0x80] ;  /* 0xffff800000107983 */ /* 0x000f680000100c00 */
[----:B------:R-:W5:Y:S04]  /*26b0*/  LDL.128 R20, [R0] ;  /* 0x0000000000147983 */ /* 0x000f680000100c00 */
[----:B------:R-:W5:Y:S04]  /*26c0*/  LDL.128 R24, [R0+0x80] ;  /* 0x0000800000187983 */ /* 0x000f680000100c00 */
[----:B------:R-:W5:Y:S04]  /*26d0*/  LDL.128 R28, [R0+0x100] ;  /* 0x00010000001c7983 */ /* 0x000f680000100c00 */
[----:B------:R-:W5:Y:S04]  /*26e0*/  LDL.128 R32, [R0+0x180] ;  /* 0x0001800000207983 */ /* 0x000f680000100c00 */
[----:B------:R-:W5:Y:S04]  /*26f0*/  LDL.128 R36, [R0+-0x1f0] ;  /* 0xfffe100000247983 */ /* 0x000f680000100c00 */
[----:B------:R-:W5:Y:S04]  /*2700*/  LDL.128 R40, [R0+-0x170] ;  /* 0xfffe900000287983 */ /* 0x000f680000100c00 */
[----:B------:R-:W5:Y:S04]  /*2710*/  LDL.128 R44, [R0+-0xf0] ;  /* 0xffff1000002c7983 */ /* 0x000f680000100c00 */
[----:B------:R-:W5:Y:S04]  /*2720*/  LDL.128 R48, [R0+-0x70] ;  /* 0xffff900000307983 */ /* 0x000f680000100c00 */
[----:B------:R-:W5:Y:S04]  /*2730*/  LDL.128 R52, [R0+0x10] ;  /* 0x0000100000347983 */ /* 0x000f680000100c00 */
[----:B------:R-:W5:Y:S01]  /*2740*/  LDL.128 R56, [R0+0x90] ;  /* 0x0000900000387983 */ /* 0x000f620000100c00 */
[----:B------:R-:W-:-:S02]  /*2750*/  MOV R2, R68 ;  /* 0x0000004400027202 */ /* 0x000fc40000000f00 */
[----:B------:R-:W-:Y:S01]  /*2760*/  MOV R3, R69 ;  /* 0x0000004500037202 */ /* 0x000fe20000000f00 */
[----:B------:R-:W5:Y:S04]  /*2770*/  LDL.128 R60, [R0+0x110] ;  /* 0x00011000003c7983 */ /* 0x000f680000100c00 */
[----:B------:R0:W5:Y:S01]  /*2780*/  LDL.128 R64, [R0+0x190] ;  /* 0x0001900000407983 */ /* 0x0001620000100c00 */
[----:B------:R-:W-:-:S04]  /*2790*/  UIADD3 UR4, UPT, UPT, UR4, 0x1, URZ ;  /* 0x0000000104047890 */ /* 0x000fc8000fffe0ff */
[----:B------:R-:W-:Y:S01]  /*27a0*/  UISETP.NE.AND UP0, UPT, UR4, 0x4, UPT ;  /* 0x000000040400788c */ /* 0x000fe2000bf05270 */
[----:B------:R-:W-:Y:S02]  /*27b0*/  IADD3 R68, P0, PT, R2, 0x4000, RZ ;  /* 0x0000400002447810 */ /* 0x000fe40007f1e0ff */
[----:B0-----:R-:W-:Y:S02]  /*27c0*/  IADD3 R0, PT, PT, R0, 0x20, RZ ;  /* 0x0000002000007810 */ /* 0x001fe40007ffe0ff */
[----:B------:R-:W-:Y:S01]  /*27d0*/  IADD3.X R69, PT, PT, RZ, R3, RZ, P0, !PT ;  /* 0x00000003ff457210 */ /* 0x000fe200007fe4ff */
[----:B--2---:R0:W-:Y:S04]  /*27e0*/  STG.E desc[UR8][R2.64+-0x100000], R4 ;  /* 0xf000000402007986 */ /* 0x0041e8000c101908 */
[----:B------:R0:W-:Y:S04]  /*27f0*/  STG.E desc[UR8][R2.64+-0xffffc], R5 ;  /* 0xf000040502007986 */ /* 0x0001e8000c101908 */
[----:B------:R0:W-:Y:S04]  /*2800*/  STG.E desc[UR8][R2.64+-0xffff8], R6 ;  /* 0xf000080602007986 */ /* 0x0001e8000c101908 */
[----:B------:R0:W-:Y:S04]  /*2810*/  STG.E desc[UR8][R2.64+-0xffff4], R7 ;  /* 0xf0000c0702007986 */ /* 0x0001e8000c101908 */
[----:B---3--:R0:W-:Y:S04]  /*2820*/  STG.E desc[UR8][R2.64+-0xc0000], R8 ;  /* 0xf400000802007986 */ /* 0x0081e8000c101908 */
[----:B------:R0:W-:Y:S04]  /*2830*/  STG.E desc[UR8][R2.64+-0xbfffc], R9 ;  /* 0xf400040902007986 */ /* 0x0001e8000c101908 */
[----:B------:R0:W-:Y:S04]  /*2840*/  STG.E desc[UR8][R2.64+-0xbfff8], R10 ;  /* 0xf400080a02007986 */ /* 0x0001e8000c101908 */
[----:B------:R0:W-:Y:S04]  /*2850*/  STG.E desc[UR8][R2.64+-0xbfff4], R11 ;  /* 0xf4000c0b02007986 */ /* 0x0001e8000c101908 */
[----:B----4-:R0:W-:Y:S04]  /*2860*/  STG.E desc[UR8][R2.64+-0x80000], R12 ;  /* 0xf800000c02007986 */ /* 0x0101e8000c101908 */
[----:B------:R0:W-:Y:S04]  /*2870*/  STG.E desc[UR8][R2.64+-0x7fffc], R13 ;  /* 0xf800040d02007986 */ /* 0x0001e8000c101908 */
[----:B------:R0:W-:Y:S04]  /*2880*/  STG.E desc[UR8][R2.64+-0x7fff8], R14 ;  /* 0xf800080e02007986 */ /* 0x0001e8000c101908 */
[----:B------:R0:W-:Y:S04]  /*2890*/  STG.E desc[UR8][R2.64+-0x7fff4], R15 ;  /* 0xf8000c0f02007986 */ /* 0x0001e8000c101908 */
[----:B-----5:R0:W-:Y:S04]  /*28a0*/  STG.E desc[UR8][R2.64+-0x40000], R16 ;  /* 0xfc00001002007986 */ /* 0x0201e8000c101908 */
[----:B------:R0:W-:Y:S04]  /*28b0*/  STG.E desc[UR8][R2.64+-0x3fffc], R17 ;  /* 0xfc00041102007986 */ /* 0x0001e8000c101908 */
        /* <DEDUP_REMOVED lines=49> */
[----:B------:R0:W-:Y:S01]  /*2bd0*/  STG.E desc[UR8][R2.64+0xc001c], R67 ;  /* 0x0c001c4302007986 */ /* 0x0001e2000c101908 */
[----:B------:R-:W-:Y:S05]  /*2be0*/  BRA.U UP0, `(.L_x_6) ;  /* 0xfffffff900a07547 */ /* 0x000fea000b83ffff */
[----:B------:R-:W-:Y:S05]  /*2bf0*/  EXIT ;  /* 0x000000000000794d */ /* 0x000fea0003800000 */
.L_x_7:
[----:B------:R-:W-:-:S00]  /*2c00*/  BRA `(.L_x_7) ;  /* 0xfffffffc00fc7947 */ /* 0x000fc0000383ffff */
[----:B------:R-:W-:-:S00]  /*2c10*/  NOP ;  /* 0x0000000000007918 */ /* 0x000fc00000000000 */
        /* <DEDUP_REMOVED lines=14> */
.L_x_8:


//--------------------- .nv.shared.mymatmul_kernel0 --------------------------
	.section	.nv.shared.mymatmul_kernel0,"aw",@nobits
	.sectionflags	@""
	.align	4
.nv.shared.mymatmul_kernel0:
	.zero		9216


//--------------------- .nv.shared.reserved.0     --------------------------
	.section	.nv.shared.reserved.0,"aw",@nobits
	.weak		__nv_reservedSMEM_offset_0_alias
	.size		__nv_reservedSMEM_offset_0_alias, 0, 64
	.other		__nv_reservedSMEM_offset_0_alias,@"STO_CUDA_RESERVED_SHARED STV_DEFAULT"
__nv_reservedSMEM_offset_0_alias:
	.zero		0
	.zero		64


//--------------------- .nv.constant0.mymatmul_kernel0 --------------------------
	.section	.nv.constant0.mymatmul_kernel0,"a",@progbits
	.sectionflags	@""
	.align	4
.nv.constant0.mymatmul_kernel0:
	.zero		920


//--------------------- SYMBOLS --------------------------

	.type		.nv.reservedSmem.offset0,@object
	.size		.nv.reservedSmem.offset0,0x4
	.type		.nv.reservedSmem.cap,@object
	.size		.nv.reservedSmem.cap,0x4
